//
// Generated by NVIDIA NVVM Compiler
//
// Compiler Build ID: CL-36424714
// Cuda compilation tools, release 13.0, V13.0.88
// Based on NVVM 20.0.0
//

.version 9.0
.target sm_100
.address_size 64

	// .globl	_Z10rnn_kernelPfS_S_S_iii

.visible .entry _Z10rnn_kernelPfS_S_S_iii(
	.param .u64 .ptr .align 1 _Z10rnn_kernelPfS_S_S_iii_param_0,
	.param .u64 .ptr .align 1 _Z10rnn_kernelPfS_S_S_iii_param_1,
	.param .u64 .ptr .align 1 _Z10rnn_kernelPfS_S_S_iii_param_2,
	.param .u64 .ptr .align 1 _Z10rnn_kernelPfS_S_S_iii_param_3,
	.param .u32 _Z10rnn_kernelPfS_S_S_iii_param_4,
	.param .u32 _Z10rnn_kernelPfS_S_S_iii_param_5,
	.param .u32 _Z10rnn_kernelPfS_S_S_iii_param_6
)
{
	.reg .pred 	%p<31>;
	.reg .b32 	%r<164>;
	.reg .b32 	%f<225>;
	.reg .b64 	%rd<135>;

	ld.param.u64 	%rd8, [_Z10rnn_kernelPfS_S_S_iii_param_0];
	ld.param.u64 	%rd9, [_Z10rnn_kernelPfS_S_S_iii_param_1];
	ld.param.u64 	%rd10, [_Z10rnn_kernelPfS_S_S_iii_param_2];
	ld.param.u64 	%rd11, [_Z10rnn_kernelPfS_S_S_iii_param_3];
	ld.param.u32 	%r74, [_Z10rnn_kernelPfS_S_S_iii_param_4];
	ld.param.u32 	%r75, [_Z10rnn_kernelPfS_S_S_iii_param_5];
	ld.param.u32 	%r76, [_Z10rnn_kernelPfS_S_S_iii_param_6];
	cvta.to.global.u64 	%rd1, %rd9;
	cvta.to.global.u64 	%rd2, %rd10;
	cvta.to.global.u64 	%rd3, %rd8;
	cvta.to.global.u64 	%rd4, %rd11;
	mov.u32 	%r77, %ctaid.x;
	mov.u32 	%r78, %ntid.x;
	mov.u32 	%r79, %tid.x;
	mad.lo.s32 	%r1, %r77, %r78, %r79;
	setp.ge.s32 	%p1, %r1, %r76;
	@%p1 bra 	$L__BB0_40;
	div.s32 	%r2, %r1, %r74;
	min.s32 	%r80, %r2, %r75;
	setp.lt.s32 	%p2, %r80, 1;
	@%p2 bra 	$L__BB0_40;
	setp.lt.s32 	%p3, %r74, 1;
	add.s32 	%r81, %r2, -1;
	mul.lo.s32 	%r3, %r81, %r75;
	mul.lo.s32 	%r4, %r2, %r75;
	@%p3 bra 	$L__BB0_27;
	and.b32  	%r5, %r74, 7;
	and.b32  	%r6, %r74, 3;
	and.b32  	%r7, %r75, 7;
	and.b32  	%r8, %r75, 3;
	and.b32  	%r9, %r74, 2147483640;
	and.b32  	%r10, %r74, 1;
	and.b32  	%r11, %r75, 2147483640;
	and.b32  	%r12, %r75, 1;
	neg.s32 	%r13, %r9;
	shl.b32 	%r14, %r75, 3;
	shl.b32 	%r15, %r75, 1;
	shl.b32 	%r16, %r75, 2;
	mul.lo.s32 	%r17, %r75, 5;
	mul.lo.s32 	%r18, %r75, 6;
	mul.lo.s32 	%r19, %r75, 7;
	mov.b32 	%r142, 0;
$L__BB0_4:
	setp.lt.u32 	%p14, %r74, 8;
	mul.wide.u32 	%rd54, %r142, 4;
	add.s64 	%rd55, %rd4, %rd54;
	ld.global.f32 	%f203, [%rd55];
	mov.b32 	%r157, 0;
	@%p14 bra 	$L__BB0_7;
	add.s32 	%r150, %r75, %r142;
	add.s32 	%r149, %r15, %r142;
	mad.lo.s32 	%r148, %r75, 3, %r142;
	add.s32 	%r147, %r16, %r142;
	add.s32 	%r146, %r17, %r142;
	add.s32 	%r145, %r18, %r142;
	add.s32 	%r144, %r19, %r142;
	mul.wide.u32 	%rd56, %r142, 4;
	add.s64 	%rd134, %rd1, %rd56;
	mov.u32 	%r143, %r1;
	mov.u32 	%r151, %r13;
$L__BB0_6:
	.pragma "nounroll";
	mul.wide.s32 	%rd57, %r143, 4;
	add.s64 	%rd58, %rd3, %rd57;
	ld.global.f32 	%f99, [%rd58];
	ld.global.f32 	%f100, [%rd134];
	fma.rn.f32 	%f101, %f99, %f100, %f203;
	ld.global.f32 	%f102, [%rd58+4];
	mul.wide.u32 	%rd59, %r150, 4;
	add.s64 	%rd60, %rd1, %rd59;
	ld.global.f32 	%f103, [%rd60];
	fma.rn.f32 	%f104, %f102, %f103, %f101;
	ld.global.f32 	%f105, [%rd58+8];
	mul.wide.u32 	%rd61, %r149, 4;
	add.s64 	%rd62, %rd1, %rd61;
	ld.global.f32 	%f106, [%rd62];
	fma.rn.f32 	%f107, %f105, %f106, %f104;
	ld.global.f32 	%f108, [%rd58+12];
	mul.wide.u32 	%rd63, %r148, 4;
	add.s64 	%rd64, %rd1, %rd63;
	ld.global.f32 	%f109, [%rd64];
	fma.rn.f32 	%f110, %f108, %f109, %f107;
	ld.global.f32 	%f111, [%rd58+16];
	mul.wide.u32 	%rd65, %r147, 4;
	add.s64 	%rd66, %rd1, %rd65;
	ld.global.f32 	%f112, [%rd66];
	fma.rn.f32 	%f113, %f111, %f112, %f110;
	ld.global.f32 	%f114, [%rd58+20];
	mul.wide.u32 	%rd67, %r146, 4;
	add.s64 	%rd68, %rd1, %rd67;
	ld.global.f32 	%f115, [%rd68];
	fma.rn.f32 	%f116, %f114, %f115, %f113;
	ld.global.f32 	%f117, [%rd58+24];
	mul.wide.u32 	%rd69, %r145, 4;
	add.s64 	%rd70, %rd1, %rd69;
	ld.global.f32 	%f118, [%rd70];
	fma.rn.f32 	%f119, %f117, %f118, %f116;
	ld.global.f32 	%f120, [%rd58+28];
	mul.wide.u32 	%rd71, %r144, 4;
	add.s64 	%rd72, %rd1, %rd71;
	ld.global.f32 	%f121, [%rd72];
	fma.rn.f32 	%f203, %f120, %f121, %f119;
	add.s32 	%r151, %r151, 8;
	add.s32 	%r150, %r150, %r14;
	add.s32 	%r149, %r149, %r14;
	add.s32 	%r148, %r148, %r14;
	add.s32 	%r147, %r147, %r14;
	add.s32 	%r146, %r146, %r14;
	add.s32 	%r145, %r145, %r14;
	add.s32 	%r144, %r144, %r14;
	mul.wide.u32 	%rd73, %r14, 4;
	add.s64 	%rd134, %rd134, %rd73;
	add.s32 	%r143, %r143, 8;
	setp.eq.s32 	%p15, %r151, 0;
	mov.u32 	%r157, %r9;
	@%p15 bra 	$L__BB0_7;
	bra.uni 	$L__BB0_6;
$L__BB0_7:
	setp.eq.s32 	%p16, %r5, 0;
	@%p16 bra 	$L__BB0_15;
	add.s32 	%r107, %r5, -1;
	setp.lt.u32 	%p17, %r107, 3;
	@%p17 bra 	$L__BB0_10;
	add.s32 	%r108, %r157, %r1;
	mul.wide.s32 	%rd74, %r108, 4;
	add.s64 	%rd75, %rd3, %rd74;
	ld.global.f32 	%f123, [%rd75];
	mad.lo.s32 	%r109, %r157, %r75, %r142;
	mul.wide.u32 	%rd76, %r109, 4;
	add.s64 	%rd77, %rd1, %rd76;
	ld.global.f32 	%f124, [%rd77];
	fma.rn.f32 	%f125, %f123, %f124, %f203;
	ld.global.f32 	%f126, [%rd75+4];
	add.s32 	%r110, %r109, %r75;
	mul.wide.u32 	%rd78, %r110, 4;
	add.s64 	%rd79, %rd1, %rd78;
	ld.global.f32 	%f127, [%rd79];
	fma.rn.f32 	%f128, %f126, %f127, %f125;
	ld.global.f32 	%f129, [%rd75+8];
	add.s32 	%r111, %r110, %r75;
	mul.wide.u32 	%rd80, %r111, 4;
	add.s64 	%rd81, %rd1, %rd80;
	ld.global.f32 	%f130, [%rd81];
	fma.rn.f32 	%f131, %f129, %f130, %f128;
	ld.global.f32 	%f132, [%rd75+12];
	add.s32 	%r112, %r111, %r75;
	mul.wide.u32 	%rd82, %r112, 4;
	add.s64 	%rd83, %rd1, %rd82;
	ld.global.f32 	%f133, [%rd83];
	fma.rn.f32 	%f203, %f132, %f133, %f131;
	add.s32 	%r157, %r157, 4;
$L__BB0_10:
	setp.eq.s32 	%p18, %r6, 0;
	@%p18 bra 	$L__BB0_15;
	setp.eq.s32 	%p19, %r6, 1;
	@%p19 bra 	$L__BB0_13;
	add.s32 	%r113, %r157, %r1;
	mul.wide.s32 	%rd84, %r113, 4;
	add.s64 	%rd85, %rd3, %rd84;
	ld.global.f32 	%f135, [%rd85];
	mad.lo.s32 	%r114, %r157, %r75, %r142;
	mul.wide.u32 	%rd86, %r114, 4;
	add.s64 	%rd87, %rd1, %rd86;
	ld.global.f32 	%f136, [%rd87];
	fma.rn.f32 	%f137, %f135, %f136, %f203;
	ld.global.f32 	%f138, [%rd85+4];
	add.s32 	%r115, %r114, %r75;
	mul.wide.u32 	%rd88, %r115, 4;
	add.s64 	%rd89, %rd1, %rd88;
	ld.global.f32 	%f139, [%rd89];
	fma.rn.f32 	%f203, %f138, %f139, %f137;
	add.s32 	%r157, %r157, 2;
$L__BB0_13:
	setp.eq.s32 	%p20, %r10, 0;
	@%p20 bra 	$L__BB0_15;
	add.s32 	%r116, %r157, %r1;
	mul.wide.s32 	%rd90, %r116, 4;
	add.s64 	%rd91, %rd3, %rd90;
	ld.global.f32 	%f140, [%rd91];
	mad.lo.s32 	%r117, %r157, %r75, %r142;
	mul.wide.u32 	%rd92, %r117, 4;
	add.s64 	%rd93, %rd1, %rd92;
	ld.global.f32 	%f141, [%rd93];
	fma.rn.f32 	%f203, %f140, %f141, %f203;
$L__BB0_15:
	add.s32 	%r119, %r75, -1;
	setp.lt.u32 	%p21, %r119, 7;
	mov.b32 	%r154, 0;
	@%p21 bra 	$L__BB0_18;
	mov.b32 	%r152, 0;
$L__BB0_17:
	.pragma "nounroll";
	add.s32 	%r121, %r152, %r3;
	mul.wide.s32 	%rd94, %r121, 4;
	add.s64 	%rd95, %rd3, %rd94;
	ld.global.f32 	%f143, [%rd95];
	mad.lo.s32 	%r122, %r152, %r75, %r142;
	mul.wide.u32 	%rd96, %r122, 4;
	add.s64 	%rd97, %rd2, %rd96;
	ld.global.f32 	%f144, [%rd97];
	fma.rn.f32 	%f145, %f143, %f144, %f203;
	ld.global.f32 	%f146, [%rd95+4];
	add.s32 	%r123, %r122, %r75;
	mul.wide.u32 	%rd98, %r123, 4;
	add.s64 	%rd99, %rd2, %rd98;
	ld.global.f32 	%f147, [%rd99];
	fma.rn.f32 	%f148, %f146, %f147, %f145;
	ld.global.f32 	%f149, [%rd95+8];
	add.s32 	%r124, %r123, %r75;
	mul.wide.u32 	%rd100, %r124, 4;
	add.s64 	%rd101, %rd2, %rd100;
	ld.global.f32 	%f150, [%rd101];
	fma.rn.f32 	%f151, %f149, %f150, %f148;
	ld.global.f32 	%f152, [%rd95+12];
	add.s32 	%r125, %r124, %r75;
	mul.wide.u32 	%rd102, %r125, 4;
	add.s64 	%rd103, %rd2, %rd102;
	ld.global.f32 	%f153, [%rd103];
	fma.rn.f32 	%f154, %f152, %f153, %f151;
	ld.global.f32 	%f155, [%rd95+16];
	add.s32 	%r126, %r125, %r75;
	mul.wide.u32 	%rd104, %r126, 4;
	add.s64 	%rd105, %rd2, %rd104;
	ld.global.f32 	%f156, [%rd105];
	fma.rn.f32 	%f157, %f155, %f156, %f154;
	ld.global.f32 	%f158, [%rd95+20];
	add.s32 	%r127, %r126, %r75;
	mul.wide.u32 	%rd106, %r127, 4;
	add.s64 	%rd107, %rd2, %rd106;
	ld.global.f32 	%f159, [%rd107];
	fma.rn.f32 	%f160, %f158, %f159, %f157;
	ld.global.f32 	%f161, [%rd95+24];
	add.s32 	%r128, %r127, %r75;
	mul.wide.u32 	%rd108, %r128, 4;
	add.s64 	%rd109, %rd2, %rd108;
	ld.global.f32 	%f162, [%rd109];
	fma.rn.f32 	%f163, %f161, %f162, %f160;
	ld.global.f32 	%f164, [%rd95+28];
	add.s32 	%r129, %r128, %r75;
	mul.wide.u32 	%rd110, %r129, 4;
	add.s64 	%rd111, %rd2, %rd110;
	ld.global.f32 	%f165, [%rd111];
	fma.rn.f32 	%f203, %f164, %f165, %f163;
	add.s32 	%r152, %r152, 8;
	setp.ne.s32 	%p22, %r152, %r11;
	mov.u32 	%r154, %r11;
	@%p22 bra 	$L__BB0_17;
$L__BB0_18:
	setp.eq.s32 	%p23, %r7, 0;
	@%p23 bra 	$L__BB0_26;
	add.s32 	%r130, %r7, -1;
	setp.lt.u32 	%p24, %r130, 3;
	@%p24 bra 	$L__BB0_21;
	add.s32 	%r131, %r154, %r3;
	mul.wide.s32 	%rd112, %r131, 4;
	add.s64 	%rd113, %rd3, %rd112;
	ld.global.f32 	%f167, [%rd113];
	mad.lo.s32 	%r132, %r154, %r75, %r142;
	mul.wide.u32 	%rd114, %r132, 4;
	add.s64 	%rd115, %rd2, %rd114;
	ld.global.f32 	%f168, [%rd115];
	fma.rn.f32 	%f169, %f167, %f168, %f203;
	ld.global.f32 	%f170, [%rd113+4];
	add.s32 	%r133, %r132, %r75;
	mul.wide.u32 	%rd116, %r133, 4;
	add.s64 	%rd117, %rd2, %rd116;
	ld.global.f32 	%f171, [%rd117];
	fma.rn.f32 	%f172, %f170, %f171, %f169;
	ld.global.f32 	%f173, [%rd113+8];
	add.s32 	%r134, %r133, %r75;
	mul.wide.u32 	%rd118, %r134, 4;
	add.s64 	%rd119, %rd2, %rd118;
	ld.global.f32 	%f174, [%rd119];
	fma.rn.f32 	%f175, %f173, %f174, %f172;
	ld.global.f32 	%f176, [%rd113+12];
	add.s32 	%r135, %r134, %r75;
	mul.wide.u32 	%rd120, %r135, 4;
	add.s64 	%rd121, %rd2, %rd120;
	ld.global.f32 	%f177, [%rd121];
	fma.rn.f32 	%f203, %f176, %f177, %f175;
	add.s32 	%r154, %r154, 4;
$L__BB0_21:
	setp.eq.s32 	%p25, %r8, 0;
	@%p25 bra 	$L__BB0_26;
	setp.eq.s32 	%p26, %r8, 1;
	@%p26 bra 	$L__BB0_24;
	add.s32 	%r136, %r154, %r3;
	mul.wide.s32 	%rd122, %r136, 4;
	add.s64 	%rd123, %rd3, %rd122;
	ld.global.f32 	%f179, [%rd123];
	mad.lo.s32 	%r137, %r154, %r75, %r142;
	mul.wide.u32 	%rd124, %r137, 4;
	add.s64 	%rd125, %rd2, %rd124;
	ld.global.f32 	%f180, [%rd125];
	fma.rn.f32 	%f181, %f179, %f180, %f203;
	ld.global.f32 	%f182, [%rd123+4];
	add.s32 	%r138, %r137, %r75;
	mul.wide.u32 	%rd126, %r138, 4;
	add.s64 	%rd127, %rd2, %rd126;
	ld.global.f32 	%f183, [%rd127];
	fma.rn.f32 	%f203, %f182, %f183, %f181;
	add.s32 	%r154, %r154, 2;
$L__BB0_24:
	setp.eq.s32 	%p27, %r12, 0;
	@%p27 bra 	$L__BB0_26;
	add.s32 	%r139, %r154, %r3;
	mul.wide.s32 	%rd128, %r139, 4;
	add.s64 	%rd129, %rd3, %rd128;
	ld.global.f32 	%f184, [%rd129];
	mad.lo.s32 	%r140, %r154, %r75, %r142;
	mul.wide.u32 	%rd130, %r140, 4;
	add.s64 	%rd131, %rd2, %rd130;
	ld.global.f32 	%f185, [%rd131];
	fma.rn.f32 	%f203, %f184, %f185, %f203;
$L__BB0_26:
	abs.f32 	%f186, %f203;
	mul.f32 	%f187, %f186, 0f4038AA3B;
	ex2.approx.ftz.f32 	%f188, %f187;
	add.f32 	%f189, %f188, 0f3F800000;
	rcp.approx.ftz.f32 	%f190, %f189;
	fma.rn.f32 	%f191, %f190, 0fC0000000, 0f3F800000;
	setp.ge.f32 	%p28, %f186, 0f41102CB4;
	selp.f32 	%f192, 0f3F800000, %f191, %p28;
	copysign.f32 	%f193, %f203, %f192;
	mul.f32 	%f194, %f203, %f203;
	fma.rn.f32 	%f195, %f194, 0f3C80F082, 0fBD563CAE;
	fma.rn.f32 	%f196, %f195, %f194, 0f3E085941;
	fma.rn.f32 	%f197, %f196, %f194, 0fBEAAA9ED;
	fma.rn.f32 	%f198, %f197, %f194, 0f00000000;
	fma.rn.f32 	%f199, %f198, %f203, %f203;
	setp.ge.f32 	%p29, %f186, 0f3F19999A;
	selp.f32 	%f200, %f193, %f199, %p29;
	add.s32 	%r141, %r142, %r4;
	mul.wide.u32 	%rd132, %r141, 4;
	add.s64 	%rd133, %rd3, %rd132;
	st.global.f32 	[%rd133], %f200;
	add.s32 	%r142, %r142, 1;
	setp.eq.s32 	%p30, %r142, %r75;
	@%p30 bra 	$L__BB0_40;
	bra.uni 	$L__BB0_4;
$L__BB0_27:
	add.s32 	%r59, %r75, -1;
	and.b32  	%r60, %r75, 7;
	add.s32 	%r61, %r60, -1;
	and.b32  	%r62, %r75, 3;
	and.b32  	%r63, %r75, 2147483640;
	and.b32  	%r64, %r75, 1;
	mov.b32 	%r159, 0;
$L__BB0_28:
	setp.lt.u32 	%p4, %r59, 7;
	mul.wide.u32 	%rd12, %r159, 4;
	add.s64 	%rd13, %rd4, %rd12;
	ld.global.f32 	%f224, [%rd13];
	mov.b32 	%r162, 0;
	@%p4 bra 	$L__BB0_31;
	mov.b32 	%r160, 0;
$L__BB0_30:
	.pragma "nounroll";
	add.s32 	%r85, %r160, %r3;
	mul.wide.s32 	%rd14, %r85, 4;
	add.s64 	%rd15, %rd3, %rd14;
	ld.global.f32 	%f40, [%rd15];
	mad.lo.s32 	%r86, %r160, %r75, %r159;
	mul.wide.u32 	%rd16, %r86, 4;
	add.s64 	%rd17, %rd2, %rd16;
	ld.global.f32 	%f41, [%rd17];
	fma.rn.f32 	%f42, %f40, %f41, %f224;
	ld.global.f32 	%f43, [%rd15+4];
	add.s32 	%r87, %r86, %r75;
	mul.wide.u32 	%rd18, %r87, 4;
	add.s64 	%rd19, %rd2, %rd18;
	ld.global.f32 	%f44, [%rd19];
	fma.rn.f32 	%f45, %f43, %f44, %f42;
	ld.global.f32 	%f46, [%rd15+8];
	add.s32 	%r88, %r87, %r75;
	mul.wide.u32 	%rd20, %r88, 4;
	add.s64 	%rd21, %rd2, %rd20;
	ld.global.f32 	%f47, [%rd21];
	fma.rn.f32 	%f48, %f46, %f47, %f45;
	ld.global.f32 	%f49, [%rd15+12];
	add.s32 	%r89, %r88, %r75;
	mul.wide.u32 	%rd22, %r89, 4;
	add.s64 	%rd23, %rd2, %rd22;
	ld.global.f32 	%f50, [%rd23];
	fma.rn.f32 	%f51, %f49, %f50, %f48;
	ld.global.f32 	%f52, [%rd15+16];
	add.s32 	%r90, %r89, %r75;
	mul.wide.u32 	%rd24, %r90, 4;
	add.s64 	%rd25, %rd2, %rd24;
	ld.global.f32 	%f53, [%rd25];
	fma.rn.f32 	%f54, %f52, %f53, %f51;
	ld.global.f32 	%f55, [%rd15+20];
	add.s32 	%r91, %r90, %r75;
	mul.wide.u32 	%rd26, %r91, 4;
	add.s64 	%rd27, %rd2, %rd26;
	ld.global.f32 	%f56, [%rd27];
	fma.rn.f32 	%f57, %f55, %f56, %f54;
	ld.global.f32 	%f58, [%rd15+24];
	add.s32 	%r92, %r91, %r75;
	mul.wide.u32 	%rd28, %r92, 4;
	add.s64 	%rd29, %rd2, %rd28;
	ld.global.f32 	%f59, [%rd29];
	fma.rn.f32 	%f60, %f58, %f59, %f57;
	ld.global.f32 	%f61, [%rd15+28];
	add.s32 	%r93, %r92, %r75;
	mul.wide.u32 	%rd30, %r93, 4;
	add.s64 	%rd31, %rd2, %rd30;
	ld.global.f32 	%f62, [%rd31];
	fma.rn.f32 	%f224, %f61, %f62, %f60;
	add.s32 	%r160, %r160, 8;
	setp.ne.s32 	%p5, %r160, %r63;
	mov.u32 	%r162, %r63;
	@%p5 bra 	$L__BB0_30;
$L__BB0_31:
	setp.eq.s32 	%p6, %r60, 0;
	@%p6 bra 	$L__BB0_39;
	setp.lt.u32 	%p7, %r61, 3;
	@%p7 bra 	$L__BB0_34;
	add.s32 	%r94, %r162, %r3;
	mul.wide.s32 	%rd32, %r94, 4;
	add.s64 	%rd33, %rd3, %rd32;
	ld.global.f32 	%f64, [%rd33];
	mad.lo.s32 	%r95, %r162, %r75, %r159;
	mul.wide.u32 	%rd34, %r95, 4;
	add.s64 	%rd35, %rd2, %rd34;
	ld.global.f32 	%f65, [%rd35];
	fma.rn.f32 	%f66, %f64, %f65, %f224;
	ld.global.f32 	%f67, [%rd33+4];
	add.s32 	%r96, %r95, %r75;
	mul.wide.u32 	%rd36, %r96, 4;
	add.s64 	%rd37, %rd2, %rd36;
	ld.global.f32 	%f68, [%rd37];
	fma.rn.f32 	%f69, %f67, %f68, %f66;
	ld.global.f32 	%f70, [%rd33+8];
	add.s32 	%r97, %r96, %r75;
	mul.wide.u32 	%rd38, %r97, 4;
	add.s64 	%rd39, %rd2, %rd38;
	ld.global.f32 	%f71, [%rd39];
	fma.rn.f32 	%f72, %f70, %f71, %f69;
	ld.global.f32 	%f73, [%rd33+12];
	add.s32 	%r98, %r97, %r75;
	mul.wide.u32 	%rd40, %r98, 4;
	add.s64 	%rd41, %rd2, %rd40;
	ld.global.f32 	%f74, [%rd41];
	fma.rn.f32 	%f224, %f73, %f74, %f72;
	add.s32 	%r162, %r162, 4;
$L__BB0_34:
	setp.eq.s32 	%p8, %r62, 0;
	@%p8 bra 	$L__BB0_39;
	setp.eq.s32 	%p9, %r62, 1;
	@%p9 bra 	$L__BB0_37;
	add.s32 	%r99, %r162, %r3;
	mul.wide.s32 	%rd42, %r99, 4;
	add.s64 	%rd43, %rd3, %rd42;
	ld.global.f32 	%f76, [%rd43];
	mad.lo.s32 	%r100, %r162, %r75, %r159;
	mul.wide.u32 	%rd44, %r100, 4;
	add.s64 	%rd45, %rd2, %rd44;
	ld.global.f32 	%f77, [%rd45];
	fma.rn.f32 	%f78, %f76, %f77, %f224;
	ld.global.f32 	%f79, [%rd43+4];
	add.s32 	%r101, %r100, %r75;
	mul.wide.u32 	%rd46, %r101, 4;
	add.s64 	%rd47, %rd2, %rd46;
	ld.global.f32 	%f80, [%rd47];
	fma.rn.f32 	%f224, %f79, %f80, %f78;
	add.s32 	%r162, %r162, 2;
$L__BB0_37:
	setp.eq.s32 	%p10, %r64, 0;
	@%p10 bra 	$L__BB0_39;
	add.s32 	%r102, %r162, %r3;
	mul.wide.s32 	%rd48, %r102, 4;
	add.s64 	%rd49, %rd3, %rd48;
	ld.global.f32 	%f81, [%rd49];
	mad.lo.s32 	%r103, %r162, %r75, %r159;
	mul.wide.u32 	%rd50, %r103, 4;
	add.s64 	%rd51, %rd2, %rd50;
	ld.global.f32 	%f82, [%rd51];
	fma.rn.f32 	%f224, %f81, %f82, %f224;
$L__BB0_39:
	abs.f32 	%f83, %f224;
	mul.f32 	%f84, %f83, 0f4038AA3B;
	ex2.approx.ftz.f32 	%f85, %f84;
	add.f32 	%f86, %f85, 0f3F800000;
	rcp.approx.ftz.f32 	%f87, %f86;
	fma.rn.f32 	%f88, %f87, 0fC0000000, 0f3F800000;
	setp.ge.f32 	%p11, %f83, 0f41102CB4;
	selp.f32 	%f89, 0f3F800000, %f88, %p11;
	copysign.f32 	%f90, %f224, %f89;
	mul.f32 	%f91, %f224, %f224;
	fma.rn.f32 	%f92, %f91, 0f3C80F082, 0fBD563CAE;
	fma.rn.f32 	%f93, %f92, %f91, 0f3E085941;
	fma.rn.f32 	%f94, %f93, %f91, 0fBEAAA9ED;
	fma.rn.f32 	%f95, %f94, %f91, 0f00000000;
	fma.rn.f32 	%f96, %f95, %f224, %f224;
	setp.ge.f32 	%p12, %f83, 0f3F19999A;
	selp.f32 	%f97, %f90, %f96, %p12;
	add.s32 	%r104, %r159, %r4;
	mul.wide.u32 	%rd52, %r104, 4;
	add.s64 	%rd53, %rd3, %rd52;
	st.global.f32 	[%rd53], %f97;
	add.s32 	%r159, %r159, 1;
	setp.ne.s32 	%p13, %r159, %r75;
	@%p13 bra 	$L__BB0_28;
$L__BB0_40:
	ret;

}


// ===== COMPILED SASS (sm_100) =====

	.target	sm_100

	.elftype	@"ET_EXEC"


//--------------------- .note.nv.tkinfo           --------------------------
	.section	.note.nv.tkinfo,"",@"SHT_NOTE"
	.sectionflags	@"SHF_NOTE_NV_TKINFO"
	.tkinfo
        /*0018*/ 	.word	0x00000002
        /*0030*/ 	.string	""
        /*0030*/ 	.string	"ptxas"
        /*0030*/ 	.string	"Cuda compilation tools, release 13.0, V13.0.88"
        /*0030*/ 	.string	"Build cuda_13.0.r13.0/compiler.36424714_0"
        /*0030*/ 	.string	"-arch sm_100 -m 64 "



//--------------------- .note.nv.cuinfo           --------------------------
	.section	.note.nv.cuinfo,"",@"SHT_NOTE"
	.sectionflags	@"SHF_NOTE_NV_CUINFO"
        /*0018*/ 	.short	0x0002
        /*001a*/ 	.short	0x0064
        /*001c*/ 	.short	0x0082
	.zero		2


//--------------------- .nv.info                  --------------------------
	.section	.nv.info,"",@"SHT_CUDA_INFO"
	.align	4


	//----- nvinfo : EIATTR_REGCOUNT
	.align		4
        /*0000*/ 	.byte	0x04, 0x2f
        /*0002*/ 	.short	(.L_1 - .L_0)
	.align		4
.L_0:
        /*0004*/ 	.word	index@(_Z10rnn_kernelPfS_S_S_iii)
        /*0008*/ 	.word	0x00000020


	//----- nvinfo : EIATTR_FRAME_SIZE
	.align		4
.L_1:
        /*000c*/ 	.byte	0x04, 0x11
        /*000e*/ 	.short	(.L_3 - .L_2)
	.align		4
.L_2:
        /*0010*/ 	.word	index@(_Z10rnn_kernelPfS_S_S_iii)
        /*0014*/ 	.word	0x00000000


	//----- nvinfo : EIATTR_MIN_STACK_SIZE
	.align		4
.L_3:
        /*0018*/ 	.byte	0x04, 0x12
        /*001a*/ 	.short	(.L_5 - .L_4)
	.align		4
.L_4:
        /*001c*/ 	.word	index@(_Z10rnn_kernelPfS_S_S_iii)
        /*0020*/ 	.word	0x00000000
.L_5:


//--------------------- .nv.compat                --------------------------
	.section	.nv.compat,"",@"SHT_CUDA_COMPAT_INFO"
	.align	4
        /*0000*/ 	.byte	0x02, 0x09, 0x00, 0x00, 0x02, 0x02, 0x01, 0x00, 0x02, 0x05, 0x05, 0x00, 0x03, 0x07, 0x01, 0x01
        /*0010*/ 	.byte	0x02, 0x03, 0x00, 0x00, 0x02, 0x06, 0x01, 0x00, 0x04, 0x0b, 0x08, 0x00, 0x01, 0x00, 0x00, 0x00
        /*0020*/ 	.byte	0x00, 0x00, 0x00, 0x00


//--------------------- .nv.info._Z10rnn_kernelPfS_S_S_iii --------------------------
	.section	.nv.info._Z10rnn_kernelPfS_S_S_iii,"",@"SHT_CUDA_INFO"
	.sectionflags	@""
	.align	4


	//----- nvinfo : EIATTR_CUDA_API_VERSION
	.align		4
        /*0000*/ 	.byte	0x04, 0x37
        /*0002*/ 	.short	(.L_7 - .L_6)
.L_6:
        /*0004*/ 	.word	0x00000082


	//----- nvinfo : EIATTR_KPARAM_INFO
	.align		4
.L_7:
        /*0008*/ 	.byte	0x04, 0x17
        /*000a*/ 	.short	(.L_9 - .L_8)
.L_8:
        /*000c*/ 	.word	0x00000000
        /*0010*/ 	.short	0x0006
        /*0012*/ 	.short	0x0028
        /*0014*/ 	.byte	0x00, 0xf0, 0x11, 0x00


	//----- nvinfo : EIATTR_KPARAM_INFO
	.align		4
.L_9:
        /*0018*/ 	.byte	0x04, 0x17
        /*001a*/ 	.short	(.L_11 - .L_10)
.L_10:
        /*001c*/ 	.word	0x00000000
        /*0020*/ 	.short	0x0005
        /*0022*/ 	.short	0x0024
        /*0024*/ 	.byte	0x00, 0xf0, 0x11, 0x00


	//----- nvinfo : EIATTR_KPARAM_INFO
	.align		4
.L_11:
        /*0028*/ 	.byte	0x04, 0x17
        /*002a*/ 	.short	(.L_13 - .L_12)
.L_12:
        /*002c*/ 	.word	0x00000000
        /*0030*/ 	.short	0x0004
        /*0032*/ 	.short	0x0020
        /*0034*/ 	.byte	0x00, 0xf0, 0x11, 0x00


	//----- nvinfo : EIATTR_KPARAM_INFO
	.align		4
.L_13:
        /*0038*/ 	.byte	0x04, 0x17
        /*003a*/ 	.short	(.L_15 - .L_14)
.L_14:
        /*003c*/ 	.word	0x00000000
        /*0040*/ 	.short	0x0003
        /*0042*/ 	.short	0x0018
        /*0044*/ 	.byte	0x00, 0xf5, 0x21, 0x00


	//----- nvinfo : EIATTR_KPARAM_INFO
	.align		4
.L_15:
        /*0048*/ 	.byte	0x04, 0x17
        /*004a*/ 	.short	(.L_17 - .L_16)
.L_16:
        /*004c*/ 	.word	0x00000000
        /*0050*/ 	.short	0x0002
        /*0052*/ 	.short	0x0010
        /*0054*/ 	.byte	0x00, 0xf5, 0x21, 0x00


	//----- nvinfo : EIATTR_KPARAM_INFO
	.align		4
.L_17:
        /*0058*/ 	.byte	0x04, 0x17
        /*005a*/ 	.short	(.L_19 - .L_18)
.L_18:
        /*005c*/ 	.word	0x00000000
        /*0060*/ 	.short	0x0001
        /*0062*/ 	.short	0x0008
        /*0064*/ 	.byte	0x00, 0xf5, 0x21, 0x00


	//----- nvinfo : EIATTR_KPARAM_INFO
	.align		4
.L_19:
        /*0068*/ 	.byte	0x04, 0x17
        /*006a*/ 	.short	(.L_21 - .L_20)
.L_20:
        /*006c*/ 	.word	0x00000000
        /*0070*/ 	.short	0x0000
        /*0072*/ 	.short	0x0000
        /*0074*/ 	.byte	0x00, 0xf5, 0x21, 0x00


	//----- nvinfo : EIATTR_SPARSE_MMA_MASK
	.align		4
.L_21:
        /*0078*/ 	.byte	0x03, 0x50
        /*007a*/ 	.short	0x0000


	//----- nvinfo : EIATTR_MAXREG_COUNT
	.align		4
        /*007c*/ 	.byte	0x03, 0x1b
        /*007e*/ 	.short	0x00ff


	//----- nvinfo : EIATTR_MERCURY_ISA_VERSION
	.align		4
        /*0080*/ 	.byte	0x03, 0x5f
        /*0082*/ 	.short	0x0101


	//----- nvinfo : EIATTR_VRC_CTA_INIT_COUNT
	.align		4
        /*0084*/ 	.byte	0x02, 0x4a
	.zero		1
	.zero		1


	//----- nvinfo : EIATTR_EXIT_INSTR_OFFSETS
	.align		4
        /*0088*/ 	.byte	0x04, 0x1c
        /*008a*/ 	.short	(.L_23 - .L_22)


	//   ....[0]....
.L_22:
        /*008c*/ 	.word	0x00000070


	//   ....[1]....
        /*0090*/ 	.word	0x00000240


	//   ....[2]....
        /*0094*/ 	.word	0x00001490


	//   ....[3]....
        /*0098*/ 	.word	0x00001e00


	//----- nvinfo : EIATTR_CBANK_PARAM_SIZE
	.align		4
.L_23:
        /*009c*/ 	.byte	0x03, 0x19
        /*009e*/ 	.short	0x002c


	//----- nvinfo : EIATTR_PARAM_CBANK
	.align		4
        /*00a0*/ 	.byte	0x04, 0x0a
        /*00a2*/ 	.short	(.L_25 - .L_24)
	.align		4
.L_24:
        /*00a4*/ 	.word	index@(.nv.constant0._Z10rnn_kernelPfS_S_S_iii)
        /*00a8*/ 	.short	0x0380
        /*00aa*/ 	.short	0x002c


	//----- nvinfo : EIATTR_SW_WAR
	.align		4
.L_25:
        /*00ac*/ 	.byte	0x04, 0x36
        /*00ae*/ 	.short	(.L_27 - .L_26)
.L_26:
        /*00b0*/ 	.word	0x00000008
.L_27:


//--------------------- .nv.callgraph             --------------------------
	.section	.nv.callgraph,"",@"SHT_CUDA_CALLGRAPH"
	.align	4
	.sectionentsize	8
	.align		4
        /*0000*/ 	.word	0x00000000
	.align		4
        /*0004*/ 	.word	0xffffffff
	.align		4
        /*0008*/ 	.word	0x00000000
	.align		4
        /*000c*/ 	.word	0xfffffffe
	.align		4
        /*0010*/ 	.word	0x00000000
	.align		4
        /*0014*/ 	.word	0xfffffffd
	.align		4
        /*0018*/ 	.word	0x00000000
	.align		4
        /*001c*/ 	.word	0xfffffffc


//--------------------- .text._Z10rnn_kernelPfS_S_S_iii --------------------------
	.section	.text._Z10rnn_kernelPfS_S_S_iii,"ax",@progbits
	.align	128
        .global         _Z10rnn_kernelPfS_S_S_iii
        .type           _Z10rnn_kernelPfS_S_S_iii,@function
        .size           _Z10rnn_kernelPfS_S_S_iii,(.L_x_16 - _Z10rnn_kernelPfS_S_S_iii)
        .other          _Z10rnn_kernelPfS_S_S_iii,@"STO_CUDA_ENTRY STV_DEFAULT"
_Z10rnn_kernelPfS_S_S_iii:
.text._Z10rnn_kernelPfS_S_S_iii:
[----:B------:R-:W-:Y:S01]  /*0000*/  LDC R1, c[0x0][0x37c] ;  /* 0x0000df00ff017b82 */ /* 0x000fe20000000800 */
[----:B------:R-:W0:Y:S07]  /*0010*/  S2R R3, SR_TID.X ;  /* 0x0000000000037919 */ /* 0x000e2e0000002100 */
[----:B------:R-:W0:Y:S01]  /*0020*/  S2UR UR4, SR_CTAID.X ;  /* 0x00000000000479c3 */ /* 0x000e220000002500 */
[----:B------:R-:W1:Y:S07]  /*0030*/  LDCU UR5, c[0x0][0x3a8] ;  /* 0x00007500ff0577ac */ /* 0x000e6e0008000800 */
[----:B------:R-:W0:Y:S02]  /*0040*/  LDC R0, c[0x0][0x360] ;  /* 0x0000d800ff007b82 */ /* 0x000e240000000800 */
[----:B0-----:R-:W-:-:S05]  /*0050*/  IMAD R0, R0, UR4, R3 ;  /* 0x0000000400007c24 */ /* 0x001fca000f8e0203 */
[----:B-1----:R-:W-:-:S13]  /*0060*/  ISETP.GE.AND P0, PT, R0, UR5, PT ;  /* 0x0000000500007c0c */ /* 0x002fda000bf06270 */
[----:B------:R-:W-:Y:S05]  /*0070*/  @P0 EXIT ;  /* 0x000000000000094d */ /* 0x000fea0003800000 */
[----:B------:R-:W0:Y:S01]  /*0080*/  LDC R5, c[0x0][0x3a0] ;  /* 0x0000e800ff057b82 */ /* 0x000e220000000800 */
[----:B------:R-:W-:Y:S01]  /*0090*/  IABS R8, R0 ;  /* 0x0000000000087213 */ /* 0x000fe20000000000 */
[----:B------:R-:W1:Y:S01]  /*00a0*/  LDCU UR5, c[0x0][0x3a4] ;  /* 0x00007480ff0577ac */ /* 0x000e620008000800 */
[----:B0-----:R-:W-:-:S04]  /*00b0*/  IABS R6, R5 ;  /* 0x0000000500067213 */ /* 0x001fc80000000000 */
[----:B------:R-:W0:Y:S08]  /*00c0*/  I2F.RP R4, R6 ;  /* 0x0000000600047306 */ /* 0x000e300000209400 */
[----:B0-----:R-:W0:Y:S02]  /*00d0*/  MUFU.RCP R4, R4 ;  /* 0x0000000400047308 */ /* 0x001e240000001000 */
[----:B0-----:R-:W-:-:S06]  /*00e0*/  IADD3 R2, PT, PT, R4, 0xffffffe, RZ ;  /* 0x0ffffffe04027810 */ /* 0x001fcc0007ffe0ff */
[----:B------:R0:W2:Y:S02]  /*00f0*/  F2I.FTZ.U32.TRUNC.NTZ R3, R2 ;  /* 0x0000000200037305 */ /* 0x0000a4000021f000 */
[----:B0-----:R-:W-:Y:S01]  /*0100*/  HFMA2 R2, -RZ, RZ, 0, 0 ;  /* 0x00000000ff027431 */ /* 0x001fe200000001ff */
[----:B--2---:R-:W-:-:S05]  /*0110*/  IADD3 R7, PT, PT, RZ, -R3, RZ ;  /* 0x80000003ff077210 */ /* 0x004fca0007ffe0ff */
[----:B------:R-:W-:-:S04]  /*0120*/  IMAD R7, R7, R6, RZ ;  /* 0x0000000607077224 */ /* 0x000fc800078e02ff */
[----:B------:R-:W-:Y:S01]  /*0130*/  IMAD.HI.U32 R3, R3, R7, R2 ;  /* 0x0000000703037227 */ /* 0x000fe200078e0002 */
[----:B------:R-:W-:-:S05]  /*0140*/  MOV R7, R8 ;  /* 0x0000000800077202 */ /* 0x000fca0000000f00 */
[----:B------:R-:W-:-:S05]  /*0150*/  IMAD.HI.U32 R2, R3, R7, RZ ;  /* 0x0000000703027227 */ /* 0x000fca00078e00ff */
[----:B------:R-:W-:-:S05]  /*0160*/  IADD3 R3, PT, PT, -R2, RZ, RZ ;  /* 0x000000ff02037210 */ /* 0x000fca0007ffe1ff */
[----:B------:R-:W-:-:S05]  /*0170*/  IMAD R3, R6, R3, R7 ;  /* 0x0000000306037224 */ /* 0x000fca00078e0207 */
[----:B------:R-:W-:-:S13]  /*0180*/  ISETP.GT.U32.AND P2, PT, R6, R3, PT ;  /* 0x000000030600720c */ /* 0x000fda0003f44070 */
[-C--:B------:R-:W-:Y:S02]  /*0190*/  @!P2 IADD3 R3, PT, PT, R3, -R6.reuse, RZ ;  /* 0x800000060303a210 */ /* 0x080fe40007ffe0ff */
[----:B------:R-:W-:Y:S02]  /*01a0*/  @!P2 IADD3 R2, PT, PT, R2, 0x1, RZ ;  /* 0x000000010202a810 */ /* 0x000fe40007ffe0ff */
[----:B------:R-:W-:Y:S02]  /*01b0*/  ISETP.GE.U32.AND P0, PT, R3, R6, PT ;  /* 0x000000060300720c */ /* 0x000fe40003f06070 */
[----:B------:R-:W-:Y:S02]  /*01c0*/  LOP3.LUT R3, R0, R5, RZ, 0x3c, !PT ;  /* 0x0000000500037212 */ /* 0x000fe400078e3cff */
[----:B------:R-:W-:Y:S02]  /*01d0*/  ISETP.NE.AND P2, PT, R5, RZ, PT ;  /* 0x000000ff0500720c */ /* 0x000fe40003f45270 */
[----:B------:R-:W-:-:S07]  /*01e0*/  ISETP.GE.AND P1, PT, R3, RZ, PT ;  /* 0x000000ff0300720c */ /* 0x000fce0003f26270 */
[----:B------:R-:W-:-:S06]  /*01f0*/  @P0 IADD3 R2, PT, PT, R2, 0x1, RZ ;  /* 0x0000000102020810 */ /* 0x000fcc0007ffe0ff */
[----:B------:R-:W-:Y:S02]  /*0200*/  @!P1 IADD3 R2, PT, PT, -R2, RZ, RZ ;  /* 0x000000ff02029210 */ /* 0x000fe40007ffe1ff */
[----:B------:R-:W-:-:S04]  /*0210*/  @!P2 LOP3.LUT R2, RZ, R5, RZ, 0x33, !PT ;  /* 0x00000005ff02a212 */ /* 0x000fc800078e33ff */
[----:B-1----:R-:W-:-:S04]  /*0220*/  VIMNMX R3, PT, PT, R2, UR5, PT ;  /* 0x0000000502037c48 */ /* 0x002fc8000bfe0100 */
[----:B------:R-:W-:-:S13]  /*0230*/  ISETP.GE.AND P0, PT, R3, 0x1, PT ;  /* 0x000000010300780c */ /* 0x000fda0003f06270 */
[----:B------:R-:W-:Y:S05]  /*0240*/  @!P0 EXIT ;  /* 0x000000000000894d */ /* 0x000fea0003800000 */
[----:B------:R-:W-:Y:S01]  /*0250*/  ISETP.GE.AND P0, PT, R5, 0x1, PT ;  /* 0x000000010500780c */ /* 0x000fe20003f06270 */
[----:B------:R-:W0:-:S12]  /*0260*/  LDCU.64 UR24, c[0x0][0x358] ;  /* 0x00006b00ff1877ac */ /* 0x000e180008000a00 */
[----:B------:R-:W-:Y:S05]  /*0270*/  @!P0 BRA `(.L_x_0) ;  /* 0x00000010008c8947 */ /* 0x000fea0003800000 */
[C---:B------:R-:W-:Y:S01]  /*0280*/  LOP3.LUT R3, R5.reuse, 0x7, RZ, 0xc0, !PT ;  /* 0x0000000705037812 */ /* 0x040fe200078ec0ff */
[----:B------:R-:W-:Y:S01]  /*0290*/  ULOP3.LUT UR8, UR5, 0x7, URZ, 0xc0, !UPT ;  /* 0x0000000705087892 */ /* 0x000fe2000f8ec0ff */
[C---:B------:R-:W-:Y:S01]  /*02a0*/  LOP3.LUT R4, R5.reuse, 0x3, RZ, 0xc0, !PT ;  /* 0x0000000305047812 */ /* 0x040fe200078ec0ff */
[----:B------:R-:W-:Y:S01]  /*02b0*/  ULOP3.LUT UR9, UR5, 0x3, URZ, 0xc0, !UPT ;  /* 0x0000000305097892 */ /* 0x000fe2000f8ec0ff */
[----:B------:R-:W-:Y:S01]  /*02c0*/  LOP3.LUT R5, R5, 0x7ffffff8, RZ, 0xc0, !PT ;  /* 0x7ffffff805057812 */ /* 0x000fe200078ec0ff */
[----:B------:R-:W-:Y:S02]  /*02d0*/  ULOP3.LUT UR10, UR5, 0x7ffffff8, URZ, 0xc0, !UPT ;  /* 0x7ffffff8050a7892 */ /* 0x000fe4000f8ec0ff */
[----:B------:R-:W-:Y:S01]  /*02e0*/  USHF.L.U32 UR5, UR5, 0x3, URZ ;  /* 0x0000000305057899 */ /* 0x000fe200080006ff */
[----:B------:R-:W-:-:S11]  /*02f0*/  UMOV UR4, URZ ;  /* 0x000000ff00047c82 */ /* 0x000fd60008000000 */
.L_x_9:
[----:B------:R-:W1:Y:S01]  /*0300*/  LDC R20, c[0x0][0x3a0] ;  /* 0x0000e800ff147b82 */ /* 0x000e620000000800 */
[----:B------:R-:W2:Y:S01]  /*0310*/  LDCU.64 UR6, c[0x0][0x398] ;  /* 0x00007300ff0677ac */ /* 0x000ea20008000a00 */
[----:B------:R-:W-:Y:S01]  /*0320*/  HFMA2 R7, -RZ, RZ, 0, 0 ;  /* 0x00000000ff077431 */ /* 0x000fe200000001ff */
[----:B--2---:R-:W-:Y:S01]  /*0330*/  UIMAD.WIDE.U32 UR6, UR4, 0x4, UR6 ;  /* 0x00000004040678a5 */ /* 0x004fe2000f8e0006 */
[----:B-1----:R-:W-:-:S05]  /*0340*/  ISETP.GE.U32.AND P0, PT, R20, 0x8, PT ;  /* 0x000000081400780c */ /* 0x002fca0003f06070 */
[----:B------:R-:W-:Y:S02]  /*0350*/  MOV R10, UR6 ;  /* 0x00000006000a7c02 */ /* 0x000fe40008000f00 */
[----:B------:R-:W-:-:S05]  /*0360*/  MOV R11, UR7 ;  /* 0x00000007000b7c02 */ /* 0x000fca0008000f00 */
[----:B0-----:R0:W5:Y:S01]  /*0370*/  LDG.E R10, desc[UR24][R10.64] ;  /* 0x000000180a0a7981 */ /* 0x001162000c1e1900 */
[----:B------:R-:W-:Y:S05]  /*0380*/  @!P0 BRA `(.L_x_1) ;  /* 0x0000000400288947 */ /* 0x000fea0003800000 */
[----:B------:R-:W1:Y:S01]  /*0390*/  LDCU UR6, c[0x0][0x3a4] ;  /* 0x00007480ff0677ac */ /* 0x000e620008000800 */
[----:B------:R-:W-:Y:S02]  /*03a0*/  IADD3 R26, PT, PT, -R5, RZ, RZ ;  /* 0x000000ff051a7210 */ /* 0x000fe40007ffe1ff */
[----:B0-----:R-:W-:Y:S01]  /*03b0*/  MOV R11, R0 ;  /* 0x00000000000b7202 */ /* 0x001fe20000000f00 */
[----:B------:R-:W0:Y:S01]  /*03c0*/  LDCU.64 UR26, c[0x0][0x388] ;  /* 0x00007100ff1a77ac */ /* 0x000e220008000a00 */
[----:B-1----:R-:W-:Y:S02]  /*03d0*/  UIADD3 UR7, UPT, UPT, UR4, UR6, URZ ;  /* 0x0000000604077290 */ /* 0x002fe4000fffe0ff */
[----:B------:R-:W-:Y:S02]  /*03e0*/  ULEA UR11, UR6, UR4, 0x1 ;  /* 0x00000004060b7291 */ /* 0x000fe4000f8e08ff */
[----:B------:R-:W-:Y:S02]  /*03f0*/  UIMAD UR12, UR6, 0x3, UR4 ;  /* 0x00000003060c78a4 */ /* 0x000fe4000f8e0204 */
[----:B------:R-:W-:-:S02]  /*0400*/  ULEA UR13, UR6, UR4, 0x2 ;  /* 0x00000004060d7291 */ /* 0x000fc4000f8e10ff */
[----:B------:R-:W-:Y:S02]  /*0410*/  UIMAD UR14, UR6, 0x5, UR4 ;  /* 0x00000005060e78a4 */ /* 0x000fe4000f8e0204 */
[----:B------:R-:W-:Y:S02]  /*0420*/  UIMAD UR15, UR6, 0x6, UR4 ;  /* 0x00000006060f78a4 */ /* 0x000fe4000f8e0204 */
[----:B------:R-:W-:Y:S02]  /*0430*/  UIMAD UR6, UR6, 0x7, UR4 ;  /* 0x00000007060678a4 */ /* 0x000fe4000f8e0204 */
[----:B0-----:R-:W-:-:S12]  /*0440*/  UIMAD.WIDE.U32 UR16, UR4, 0x4, UR26 ;  /* 0x00000004041078a5 */ /* 0x001fd8000f8e001a */
.L_x_2:
[----:B------:R-:W0:Y:S01]  /*0450*/  LDC.64 R6, c[0x0][0x380] ;  /* 0x0000e000ff067b82 */ /* 0x000e220000000a00 */
[----:B------:R-:W-:Y:S01]  /*0460*/  UIMAD.WIDE.U32 UR18, UR7, 0x4, UR26 ;  /* 0x00000004071278a5 */ /* 0x000fe2000f8e001a */
[----:B------:R-:W-:Y:S01]  /*0470*/  MOV R14, UR16 ;  /* 0x00000010000e7c02 */ /* 0x000fe20008000f00 */
[----:B------:R-:W-:Y:S01]  /*0480*/  UIMAD.WIDE.U32 UR20, UR11, 0x4, UR26 ;  /* 0x000000040b1478a5 */ /* 0x000fe2000f8e001a */
[----:B------:R-:W-:-:S03]  /*0490*/  MOV R15, UR17 ;  /* 0x00000011000f7c02 */ /* 0x000fc60008000f00 */
[----:B------:R-:W-:Y:S02]  /*04a0*/  MOV R16, UR18 ;  /* 0x0000001200107c02 */ /* 0x000fe40008000f00 */
[----:B------:R-:W-:Y:S01]  /*04b0*/  MOV R17, UR19 ;  /* 0x0000001300117c02 */ /* 0x000fe20008000f00 */
[----:B------:R-:W-:Y:S01]  /*04c0*/  UIMAD.WIDE.U32 UR18, UR12, 0x4, UR26 ;  /* 0x000000040c1278a5 */ /* 0x000fe2000f8e001a */
[----:B------:R1:W2:Y:S01]  /*04d0*/  LDG.E R21, desc[UR24][R14.64] ;  /* 0x000000180e157981 */ /* 0x0002a2000c1e1900 */
[----:B------:R-:W-:Y:S02]  /*04e0*/  MOV R12, UR20 ;  /* 0x00000014000c7c02 */ /* 0x000fe40008000f00 */
[----:B------:R-:W-:Y:S01]  /*04f0*/  MOV R13, UR21 ;  /* 0x00000015000d7c02 */ /* 0x000fe20008000f00 */
[----:B------:R3:W4:Y:S01]  /*0500*/  LDG.E R22, desc[UR24][R16.64] ;  /* 0x0000001810167981 */ /* 0x000722000c1e1900 */
[----:B------:R-:W-:Y:S01]  /*0510*/  MOV R8, UR18 ;  /* 0x0000001200087c02 */ /* 0x000fe20008000f00 */
[----:B0-----:R-:W-:Y:S01]  /*0520*/  IMAD.WIDE R6, R11, 0x4, R6 ;  /* 0x000000040b067825 */ /* 0x001fe200078e0206 */
[----:B------:R-:W-:Y:S01]  /*0530*/  MOV R9, UR19 ;  /* 0x0000001300097c02 */ /* 0x000fe20008000f00 */
[----:B------:R-:W-:Y:S01]  /*0540*/  UIMAD.WIDE.U32 UR20, UR14, 0x4, UR26 ;  /* 0x000000040e1478a5 */ /* 0x000fe2000f8e001a */
[----:B------:R-:W4:Y:S04]  /*0550*/  LDG.E R12, desc[UR24][R12.64] ;  /* 0x000000180c0c7981 */ /* 0x000f28000c1e1900 */
[----:B------:R-:W2:Y:S01]  /*0560*/  LDG.E R23, desc[UR24][R6.64] ;  /* 0x0000001806177981 */ /* 0x000ea2000c1e1900 */
[----:B------:R-:W-:-:S03]  /*0570*/  UIMAD.WIDE.U32 UR18, UR13, 0x4, UR26 ;  /* 0x000000040d1278a5 */ /* 0x000fc6000f8e001a */
[----:B------:R-:W4:Y:S04]  /*0580*/  LDG.E R25, desc[UR24][R6.64+0x4] ;  /* 0x0000041806197981 */ /* 0x000f28000c1e1900 */
[----:B------:R-:W4:Y:S01]  /*0590*/  LDG.E R29, desc[UR24][R6.64+0x8] ;  /* 0x00000818061d7981 */ /* 0x000f22000c1e1900 */
[----:B-1----:R-:W-:Y:S01]  /*05a0*/  MOV R15, UR19 ;  /* 0x00000013000f7c02 */ /* 0x002fe20008000f00 */
[----:B------:R-:W-:Y:S01]  /*05b0*/  UIMAD.WIDE.U32 UR22, UR15, 0x4, UR26 ;  /* 0x000000040f1678a5 */ /* 0x000fe2000f8e001a */
[----:B------:R-:W-:Y:S01]  /*05c0*/  MOV R14, UR18 ;  /* 0x00000012000e7c02 */ /* 0x000fe20008000f00 */
[----:B------:R0:W4:Y:S01]  /*05d0*/  LDG.E R27, desc[UR24][R8.64] ;  /* 0x00000018081b7981 */ /* 0x000122000c1e1900 */
[----:B---3--:R-:W-:-:S03]  /*05e0*/  MOV R16, UR20 ;  /* 0x0000001400107c02 */ /* 0x008fc60008000f00 */
[----:B------:R-:W3:Y:S01]  /*05f0*/  LDG.E R24, desc[UR24][R6.64+0xc] ;  /* 0x00000c1806187981 */ /* 0x000ee2000c1e1900 */
[----:B------:R-:W-:Y:S01]  /*0600*/  MOV R17, UR21 ;  /* 0x0000001500117c02 */ /* 0x000fe20008000f00 */
[----:B------:R-:W-:Y:S02]  /*0610*/  UIMAD.WIDE.U32 UR18, UR6, 0x4, UR26 ;  /* 0x00000004061278a5 */ /* 0x000fe4000f8e001a */
[----:B------:R-:W3:Y:S01]  /*0620*/  LDG.E R15, desc[UR24][R14.64] ;  /* 0x000000180e0f7981 */ /* 0x000ee2000c1e1900 */
[----:B------:R-:W-:-:S03]  /*0630*/  MOV R19, UR23 ;  /* 0x0000001700137c02 */ /* 0x000fc60008000f00 */
[----:B------:R-:W3:Y:S01]  /*0640*/  LDG.E R28, desc[UR24][R6.64+0x10] ;  /* 0x00001018061c7981 */ /* 0x000ee2000c1e1900 */
[----:B------:R-:W-:-:S03]  /*0650*/  MOV R18, UR22 ;  /* 0x0000001600127c02 */ /* 0x000fc60008000f00 */
[----:B------:R-:W3:Y:S01]  /*0660*/  LDG.E R16, desc[UR24][R16.64] ;  /* 0x0000001810107981 */ /* 0x000ee2000c1e1900 */
[----:B0-----:R-:W-:-:S03]  /*0670*/  MOV R8, UR18 ;  /* 0x0000001200087c02 */ /* 0x001fc60008000f00 */
[----:B------:R-:W3:Y:S01]  /*0680*/  LDG.E R13, desc[UR24][R6.64+0x14] ;  /* 0x00001418060d7981 */ /* 0x000ee2000c1e1900 */
[----:B------:R-:W-:-:S03]  /*0690*/  MOV R9, UR19 ;  /* 0x0000001300097c02 */ /* 0x000fc60008000f00 */
[----:B------:R-:W3:Y:S04]  /*06a0*/  LDG.E R19, desc[UR24][R18.64] ;  /* 0x0000001812137981 */ /* 0x000ee8000c1e1900 */
[----:B------:R-:W3:Y:S04]  /*06b0*/  LDG.E R14, desc[UR24][R6.64+0x18] ;  /* 0x00001818060e7981 */ /* 0x000ee8000c1e1900 */
[----:B------:R-:W3:Y:S04]  /*06c0*/  LDG.E R17, desc[UR24][R6.64+0x1c] ;  /* 0x00001c1806117981 */ /* 0x000ee8000c1e1900 */
[----:B------:R-:W3:Y:S01]  /*06d0*/  LDG.E R8, desc[UR24][R8.64] ;  /* 0x0000001808087981 */ /* 0x000ee2000c1e1900 */
[----:B------:R-:W-:-:S04]  /*06e0*/  IADD3 R26, PT, PT, R26, 0x8, RZ ;  /* 0x000000081a1a7810 */ /* 0x000fc80007ffe0ff */
[----:B------:R-:W-:Y:S01]  /*06f0*/  ISETP.NE.AND P0, PT, R26, RZ, PT ;  /* 0x000000ff1a00720c */ /* 0x000fe20003f05270 */
[----:B------:R-:W-:Y:S02]  /*0700*/  UIADD3 UR7, UPT, UPT, UR5, UR7, URZ ;  /* 0x0000000705077290 */ /* 0x000fe4000fffe0ff */
[----:B------:R-:W-:Y:S02]  /*0710*/  UIADD3 UR11, UPT, UPT, UR5, UR11, URZ ;  /* 0x0000000b050b7290 */ /* 0x000fe4000fffe0ff */
[----:B------:R-:W-:Y:S02]  /*0720*/  UIADD3 UR12, UPT, UPT, UR5, UR12, URZ ;  /* 0x0000000c050c7290 */ /* 0x000fe4000fffe0ff */
[----:B------:R-:W-:Y:S02]  /*0730*/  UIADD3 UR13, UPT, UPT, UR5, UR13, URZ ;  /* 0x0000000d050d7290 */ /* 0x000fe4000fffe0ff */
[----:B------:R-:W-:Y:S02]  /*0740*/  UIADD3 UR14, UPT, UPT, UR5, UR14, URZ ;  /* 0x0000000e050e7290 */ /* 0x000fe4000fffe0ff */
[----:B------:R-:W-:-:S02]  /*0750*/  UIADD3 UR15, UPT, UPT, UR5, UR15, URZ ;  /* 0x0000000f050f7290 */ /* 0x000fc4000fffe0ff */
[----:B------:R-:W-:Y:S02]  /*0760*/  UIADD3 UR6, UPT, UPT, UR5, UR6, URZ ;  /* 0x0000000605067290 */ /* 0x000fe4000fffe0ff */
[----:B------:R-:W-:Y:S01]  /*0770*/  UIMAD.WIDE.U32 UR16, UR5, 0x4, UR16 ;  /* 0x00000004051078a5 */ /* 0x000fe2000f8e0010 */
[----:B------:R-:W-:Y:S01]  /*0780*/  IADD3 R11, PT, PT, R11, 0x8, RZ ;  /* 0x000000080b0b7810 */ /* 0x000fe20007ffe0ff */
[----:B--2--5:R-:W-:-:S04]  /*0790*/  FFMA R10, R23, R21, R10 ;  /* 0x00000015170a7223 */ /* 0x024fc8000000000a */
[----:B----4-:R-:W-:-:S04]  /*07a0*/  FFMA R10, R25, R22, R10 ;  /* 0x00000016190a7223 */ /* 0x010fc8000000000a */
[----:B------:R-:W-:-:S04]  /*07b0*/  FFMA R29, R29, R12, R10 ;  /* 0x0000000c1d1d7223 */ /* 0x000fc8000000000a */
[----:B---3--:R-:W-:-:S04]  /*07c0*/  FFMA R27, R24, R27, R29 ;  /* 0x0000001b181b7223 */ /* 0x008fc8000000001d */
[----:B------:R-:W-:-:S04]  /*07d0*/  FFMA R28, R28, R15, R27 ;  /* 0x0000000f1c1c7223 */ /* 0x000fc8000000001b */
[----:B------:R-:W-:-:S04]  /*07e0*/  FFMA R13, R13, R16, R28 ;  /* 0x000000100d0d7223 */ /* 0x000fc8000000001c */
[----:B------:R-:W-:-:S04]  /*07f0*/  FFMA R14, R14, R19, R13 ;  /* 0x000000130e0e7223 */ /* 0x000fc8000000000d */
[----:B------:R-:W-:Y:S01]  /*0800*/  FFMA R10, R17, R8, R14 ;  /* 0x00000008110a7223 */ /* 0x000fe2000000000e */
[----:B------:R-:W-:Y:S06]  /*0810*/  @P0 BRA `(.L_x_2) ;  /* 0xfffffffc000c0947 */ /* 0x000fec000383ffff */
[----:B------:R-:W-:-:S07]  /*0820*/  MOV R7, R5 ;  /* 0x0000000500077202 */ /* 0x000fce0000000f00 */
.L_x_1:
[----:B------:R-:W-:-:S13]  /*0830*/  ISETP.NE.AND P0, PT, R3, RZ, PT ;  /* 0x000000ff0300720c */ /* 0x000fda0003f05270 */
[----:B------:R-:W-:Y:S05]  /*0840*/  @!P0 BRA `(.L_x_3) ;  /* 0x0000000000ec8947 */ /* 0x000fea0003800000 */
[----:B------:R-:W-:Y:S02]  /*0850*/  IADD3 R6, PT, PT, R3, -0x1, RZ ;  /* 0xffffffff03067810 */ /* 0x000fe40007ffe0ff */
[----:B------:R-:W-:Y:S02]  /*0860*/  ISETP.NE.AND P1, PT, R4, RZ, PT ;  /* 0x000000ff0400720c */ /* 0x000fe40003f25270 */
[----:B------:R-:W-:-:S13]  /*0870*/  ISETP.GE.U32.AND P0, PT, R6, 0x3, PT ;  /* 0x000000030600780c */ /* 0x000fda0003f06070 */
[----:B------:R-:W-:Y:S05]  /*0880*/  @!P0 BRA `(.L_x_4) ;  /* 0x0000000000688947 */ /* 0x000fea0003800000 */
[----:B------:R-:W1:Y:S01]  /*0890*/  LDC R6, c[0x0][0x3a4] ;  /* 0x0000e900ff067b82 */ /* 0x000e620000000800 */
[----:B0-----:R-:W-:-:S07]  /*08a0*/  IADD3 R11, PT, PT, R0, R7, RZ ;  /* 0x00000007000b7210 */ /* 0x001fce0007ffe0ff */
[----:B------:R-:W0:Y:S08]  /*08b0*/  LDC.64 R8, c[0x0][0x388] ;  /* 0x0000e200ff087b82 */ /* 0x000e300000000a00 */
[----:B------:R-:W2:Y:S01]  /*08c0*/  LDC.64 R12, c[0x0][0x380] ;  /* 0x0000e000ff0c7b82 */ /* 0x000ea20000000a00 */
[----:B-1----:R-:W-:-:S05]  /*08d0*/  IMAD R19, R7, R6, UR4 ;  /* 0x0000000407137e24 */ /* 0x002fca000f8e0206 */
[C---:B------:R-:W-:Y:S01]  /*08e0*/  IADD3 R15, PT, PT, R19.reuse, R6, RZ ;  /* 0x00000006130f7210 */ /* 0x040fe20007ffe0ff */
[----:B0-----:R-:W-:-:S03]  /*08f0*/  IMAD.WIDE.U32 R18, R19, 0x4, R8 ;  /* 0x0000000413127825 */ /* 0x001fc600078e0008 */
[CC--:B------:R-:W-:Y:S01]  /*0900*/  IADD3 R21, PT, PT, R15.reuse, R6.reuse, RZ ;  /* 0x000000060f157210 */ /* 0x0c0fe20007ffe0ff */
[----:B------:R-:W-:Y:S02]  /*0910*/  IMAD.WIDE.U32 R14, R15, 0x4, R8 ;  /* 0x000000040f0e7825 */ /* 0x000fe400078e0008 */
[----:B------:R-:W3:Y:S02]  /*0920*/  LDG.E R18, desc[UR24][R18.64] ;  /* 0x0000001812127981 */ /* 0x000ee4000c1e1900 */
[----:B--2---:R-:W-:Y:S02]  /*0930*/  IMAD.WIDE R12, R11, 0x4, R12 ;  /* 0x000000040b0c7825 */ /* 0x004fe400078e020c */
[----:B------:R-:W2:Y:S02]  /*0940*/  LDG.E R14, desc[UR24][R14.64] ;  /* 0x000000180e0e7981 */ /* 0x000ea4000c1e1900 */
[C-C-:B------:R-:W-:Y:S01]  /*0950*/  IMAD.WIDE.U32 R16, R21.reuse, 0x4, R8.reuse ;  /* 0x0000000415107825 */ /* 0x140fe200078e0008 */
[----:B------:R-:W-:Y:S01]  /*0960*/  IADD3 R21, PT, PT, R21, R6, RZ ;  /* 0x0000000615157210 */ /* 0x000fe20007ffe0ff */
[----:B------:R-:W3:Y:S04]  /*0970*/  LDG.E R11, desc[UR24][R12.64] ;  /* 0x000000180c0b7981 */ /* 0x000ee8000c1e1900 */
[----:B------:R-:W2:Y:S01]  /*0980*/  LDG.E R6, desc[UR24][R12.64+0x4] ;  /* 0x000004180c067981 */ /* 0x000ea2000c1e1900 */
[----:B------:R-:W-:-:S03]  /*0990*/  IMAD.WIDE.U32 R8, R21, 0x4, R8 ;  /* 0x0000000415087825 */ /* 0x000fc600078e0008 */
[----:B------:R-:W4:Y:S04]  /*09a0*/  LDG.E R16, desc[UR24][R16.64] ;  /* 0x0000001810107981 */ /* 0x000f28000c1e1900 */
[----:B------:R-:W4:Y:S04]  /*09b0*/  LDG.E R21, desc[UR24][R12.64+0x8] ;  /* 0x000008180c157981 */ /* 0x000f28000c1e1900 */
[----:B------:R-:W4:Y:S04]  /*09c0*/  LDG.E R23, desc[UR24][R12.64+0xc] ;  /* 0x00000c180c177981 */ /* 0x000f28000c1e1900 */
[----:B------:R-:W4:Y:S01]  /*09d0*/  LDG.E R8, desc[UR24][R8.64] ;  /* 0x0000001808087981 */ /* 0x000f22000c1e1900 */
[----:B------:R-:W-:Y:S01]  /*09e0*/  IADD3 R7, PT, PT, R7, 0x4, RZ ;  /* 0x0000000407077810 */ /* 0x000fe20007ffe0ff */
[----:B---3-5:R-:W-:-:S04]  /*09f0*/  FFMA R11, R11, R18, R10 ;  /* 0x000000120b0b7223 */ /* 0x028fc8000000000a */
[----:B--2---:R-:W-:-:S04]  /*0a00*/  FFMA R6, R6, R14, R11 ;  /* 0x0000000e06067223 */ /* 0x004fc8000000000b */
[----:B----4-:R-:W-:-:S04]  /*0a10*/  FFMA R6, R21, R16, R6 ;  /* 0x0000001015067223 */ /* 0x010fc80000000006 */
[----:B------:R-:W-:-:S07]  /*0a20*/  FFMA R10, R23, R8, R6 ;  /* 0x00000008170a7223 */ /* 0x000fce0000000006 */
.L_x_4:
[----:B------:R-:W-:Y:S05]  /*0a30*/  @!P1 BRA `(.L_x_3) ;  /* 0x0000000000709947 */ /* 0x000fea0003800000 */
[----:B------:R-:W-:Y:S01]  /*0a40*/  ISETP.NE.AND P0, PT, R4, 0x1, PT ;  /* 0x000000010400780c */ /* 0x000fe20003f05270 */
[----:B------:R-:W1:Y:S01]  /*0a50*/  LDC.64 R18, c[0x0][0x388] ;  /* 0x0000e200ff127b82 */ /* 0x000e620000000a00 */
[----:B------:R-:W-:-:S07]  /*0a60*/  LOP3.LUT P1, RZ, R20, 0x1, RZ, 0xc0, !PT ;  /* 0x0000000114ff7812 */ /* 0x000fce000782c0ff */
[----:B------:R-:W2:Y:S04]  /*0a70*/  LDC.64 R12, c[0x0][0x380] ;  /* 0x0000e000ff0c7b82 */ /* 0x000ea80000000a00 */
[----:B0-----:R-:W-:-:S04]  /*0a80*/  @P0 IADD3 R11, PT, PT, R0, R7, RZ ;  /* 0x00000007000b0210 */ /* 0x001fc80007ffe0ff */
[----:B------:R-:W0:Y:S08]  /*0a90*/  @P0 LDC R6, c[0x0][0x3a4] ;  /* 0x0000e900ff060b82 */ /* 0x000e300000000800 */
[----:B------:R-:W3:Y:S08]  /*0aa0*/  @P1 LDC R20, c[0x0][0x3a4] ;  /* 0x0000e900ff141b82 */ /* 0x000ef00000000800 */
[----:B------:R-:W4:Y:S01]  /*0ab0*/  LDC.64 R14, c[0x0][0x380] ;  /* 0x0000e000ff0e7b82 */ /* 0x000f220000000a00 */
[----:B--2---:R-:W-:-:S07]  /*0ac0*/  @P0 IMAD.WIDE R12, R11, 0x4, R12 ;  /* 0x000000040b0c0825 */ /* 0x004fce00078e020c */
[----:B------:R-:W2:Y:S01]  /*0ad0*/  LDC.64 R8, c[0x0][0x388] ;  /* 0x0000e200ff087b82 */ /* 0x000ea20000000a00 */
[C---:B0-----:R-:W-:Y:S01]  /*0ae0*/  @P0 IMAD R17, R7.reuse, R6, UR4 ;  /* 0x0000000407110e24 */ /* 0x041fe2000f8e0206 */
[----:B------:R-:W-:-:S04]  /*0af0*/  @P0 IADD3 R7, PT, PT, R7, 0x2, RZ ;  /* 0x0000000207070810 */ /* 0x000fc80007ffe0ff */
[C---:B------:R-:W-:Y:S01]  /*0b00*/  @P0 IADD3 R21, PT, PT, R17.reuse, R6, RZ ;  /* 0x0000000611150210 */ /* 0x040fe20007ffe0ff */
[--C-:B-1----:R-:W-:Y:S01]  /*0b10*/  @P0 IMAD.WIDE.U32 R16, R17, 0x4, R18.reuse ;  /* 0x0000000411100825 */ /* 0x102fe200078e0012 */
[----:B------:R-:W-:Y:S01]  /*0b20*/  @P1 IADD3 R11, PT, PT, R0, R7, RZ ;  /* 0x00000007000b1210 */ /* 0x000fe20007ffe0ff */
[----:B------:R-:W2:Y:S02]  /*0b30*/  @P0 LDG.E R6, desc[UR24][R12.64+0x4] ;  /* 0x000004180c060981 */ /* 0x000ea4000c1e1900 */
[----:B------:R-:W-:Y:S02]  /*0b40*/  @P0 IMAD.WIDE.U32 R18, R21, 0x4, R18 ;  /* 0x0000000415120825 */ /* 0x000fe400078e0012 */
[----:B------:R-:W2:Y:S02]  /*0b50*/  @P0 LDG.E R16, desc[UR24][R16.64] ;  /* 0x0000001810100981 */ /* 0x000ea4000c1e1900 */
[----:B---3--:R-:W-:Y:S02]  /*0b60*/  @P1 IMAD R7, R7, R20, UR4 ;  /* 0x0000000407071e24 */ /* 0x008fe4000f8e0214 */
[----:B------:R-:W3:Y:S01]  /*0b70*/  @P0 LDG.E R21, desc[UR24][R12.64] ;  /* 0x000000180c150981 */ /* 0x000ee2000c1e1900 */
[----:B----4-:R-:W-:-:S03]  /*0b80*/  @P1 IMAD.WIDE R14, R11, 0x4, R14 ;  /* 0x000000040b0e1825 */ /* 0x010fc600078e020e */
[----:B------:R-:W4:Y:S01]  /*0b90*/  @P0 LDG.E R18, desc[UR24][R18.64] ;  /* 0x0000001812120981 */ /* 0x000f22000c1e1900 */
[----:B--2---:R-:W-:-:S03]  /*0ba0*/  @P1 IMAD.WIDE.U32 R8, R7, 0x4, R8 ;  /* 0x0000000407081825 */ /* 0x004fc600078e0008 */
[----:B------:R-:W2:Y:S04]  /*0bb0*/  @P1 LDG.E R15, desc[UR24][R14.64] ;  /* 0x000000180e0f1981 */ /* 0x000ea8000c1e1900 */
[----:B------:R-:W2:Y:S01]  /*0bc0*/  @P1 LDG.E R8, desc[UR24][R8.64] ;  /* 0x0000001808081981 */ /* 0x000ea2000c1e1900 */
[----:B---3-5:R-:W-:-:S04]  /*0bd0*/  @P0 FFMA R21, R21, R16, R10 ;  /* 0x0000001015150223 */ /* 0x028fc8000000000a */
[----:B----4-:R-:W-:-:S04]  /*0be0*/  @P0 FFMA R10, R6, R18, R21 ;  /* 0x00000012060a0223 */ /* 0x010fc80000000015 */
[----:B--2---:R-:W-:-:S07]  /*0bf0*/  @P1 FFMA R10, R15, R8, R10 ;  /* 0x000000080f0a1223 */ /* 0x004fce000000000a */
.L_x_3:
[----:B------:R-:W1:Y:S01]  /*0c00*/  LDC R7, c[0x0][0x3a4] ;  /* 0x0000e900ff077b82 */ /* 0x000e620000000800 */
[----:B------:R-:W-:Y:S02]  /*0c10*/  IADD3 R8, PT, PT, R2, -0x1, RZ ;  /* 0xffffffff02087810 */ /* 0x000fe40007ffe0ff */
[----:B-1----:R-:W-:-:S04]  /*0c20*/  IADD3 R6, PT, PT, R7, -0x1, RZ ;  /* 0xffffffff07067810 */ /* 0x002fc80007ffe0ff */
[----:B------:R-:W-:Y:S01]  /*0c30*/  ISETP.GE.U32.AND P0, PT, R6, 0x7, PT ;  /* 0x000000070600780c */ /* 0x000fe20003f06070 */
[----:B------:R-:W-:-:S12]  /*0c40*/  HFMA2 R6, -RZ, RZ, 0, 0 ;  /* 0x00000000ff067431 */ /* 0x000fd800000001ff */
[----:B------:R-:W-:Y:S05]  /*0c50*/  @!P0 BRA `(.L_x_5) ;  /* 0x0000000000c48947 */ /* 0x000fea0003800000 */
[----:B------:R-:W-:-:S07]  /*0c60*/  MOV R6, RZ ;  /* 0x000000ff00067202 */ /* 0x000fce0000000f00 */
.L_x_6:
[----:B------:R-:W1:Y:S01]  /*0c70*/  LDC.64 R12, c[0x0][0x390] ;  /* 0x0000e400ff0c7b82 */ /* 0x000e620000000a00 */
[-C--:B0-----:R-:W-:Y:S02]  /*0c80*/  IMAD R11, R6, R7.reuse, UR4 ;  /* 0x00000004060b7e24 */ /* 0x081fe4000f8e0207 */
[----:B------:R-:W-:-:S05]  /*0c90*/  IMAD R9, R8, R7, R6 ;  /* 0x0000000708097224 */ /* 0x000fca00078e0206 */
[----:B------:R-:W0:Y:S01]  /*0ca0*/  LDC.64 R28, c[0x0][0x380] ;  /* 0x0000e000ff1c7b82 */ /* 0x000e220000000a00 */
[----:B-1----:R-:W-:-:S06]  /*0cb0*/  IMAD.WIDE.U32 R14, R11, 0x4, R12 ;  /* 0x000000040b0e7825 */ /* 0x002fcc00078e000c */
[----:B------:R1:W2:Y:S01]  /*0cc0*/  LDG.E R15, desc[UR24][R14.64] ;  /* 0x000000180e0f7981 */ /* 0x0002a2000c1e1900 */
[----:B0-----:R-:W-:-:S05]  /*0cd0*/  IMAD.WIDE R28, R9, 0x4, R28 ;  /* 0x00000004091c7825 */ /* 0x001fca00078e021c */
[----:B------:R-:W2:Y:S01]  /*0ce0*/  LDG.E R17, desc[UR24][R28.64] ;  /* 0x000000181c117981 */ /* 0x000ea2000c1e1900 */
[----:B------:R-:W-:-:S03]  /*0cf0*/  IADD3 R26, PT, PT, R11, R7, RZ ;  /* 0x000000070b1a7210 */ /* 0x000fc60007ffe0ff */
[----:B------:R-:W3:Y:S01]  /*0d00*/  LDG.E R25, desc[UR24][R28.64+0x4] ;  /* 0x000004181c197981 */ /* 0x000ee2000c1e1900 */
[CC--:B------:R-:W-:Y:S01]  /*0d10*/  IADD3 R20, PT, PT, R26.reuse, R7.reuse, RZ ;  /* 0x000000071a147210 */ /* 0x0c0fe20007ffe0ff */
[--C-:B------:R-:W-:Y:S02]  /*0d20*/  IMAD.WIDE.U32 R26, R26, 0x4, R12.reuse ;  /* 0x000000041a1a7825 */ /* 0x100fe400078e000c */
[----:B------:R-:W4:Y:S01]  /*0d30*/  LDG.E R23, desc[UR24][R28.64+0x8] ;  /* 0x000008181c177981 */ /* 0x000f22000c1e1900 */
[CC--:B-1----:R-:W-:Y:S01]  /*0d40*/  IADD3 R14, PT, PT, R20.reuse, R7.reuse, RZ ;  /* 0x00000007140e7210 */ /* 0x0c2fe20007ffe0ff */
[----:B------:R-:W-:Y:S02]  /*0d50*/  IMAD.WIDE.U32 R20, R20, 0x4, R12 ;  /* 0x0000000414147825 */ /* 0x000fe400078e000c */
[----:B------:R0:W3:Y:S04]  /*0d60*/  LDG.E R26, desc[UR24][R26.64] ;  /* 0x000000181a1a7981 */ /* 0x0000e8000c1e1900 */
[----:B------:R1:W4:Y:S04]  /*0d70*/  LDG.E R24, desc[UR24][R20.64] ;  /* 0x0000001814187981 */ /* 0x000328000c1e1900 */
[----:B------:R-:W4:Y:S01]  /*0d80*/  LDG.E R22, desc[UR24][R28.64+0xc] ;  /* 0x00000c181c167981 */ /* 0x000f22000c1e1900 */
[----:B0-----:R-:W-:-:S03]  /*0d90*/  IADD3 R27, PT, PT, R14, R7, RZ ;  /* 0x000000070e1b7210 */ /* 0x001fc60007ffe0ff */
[----:B------:R-:W4:Y:S04]  /*0da0*/  LDG.E R19, desc[UR24][R28.64+0x10] ;  /* 0x000010181c137981 */ /* 0x000f28000c1e1900 */
[----:B------:R-:W4:Y:S04]  /*0db0*/  LDG.E R18, desc[UR24][R28.64+0x14] ;  /* 0x000014181c127981 */ /* 0x000f28000c1e1900 */
[----:B------:R-:W4:Y:S04]  /*0dc0*/  LDG.E R11, desc[UR24][R28.64+0x18] ;  /* 0x000018181c0b7981 */ /* 0x000f28000c1e1900 */
[----:B------:R0:W4:Y:S01]  /*0dd0*/  LDG.E R9, desc[UR24][R28.64+0x1c] ;  /* 0x00001c181c097981 */ /* 0x000122000c1e1900 */
[----:B--2--5:R-:W-:Y:S01]  /*0de0*/  FFMA R10, R17, R15, R10 ;  /* 0x0000000f110a7223 */ /* 0x024fe2000000000a */
[----:B------:R-:W-:-:S04]  /*0df0*/  IMAD.WIDE.U32 R14, R14, 0x4, R12 ;  /* 0x000000040e0e7825 */ /* 0x000fc800078e000c */
[C-C-:B------:R-:W-:Y:S01]  /*0e00*/  IMAD.WIDE.U32 R16, R27.reuse, 0x4, R12.reuse ;  /* 0x000000041b107825 */ /* 0x140fe200078e000c */
[-C--:B------:R-:W-:Y:S01]  /*0e10*/  IADD3 R27, PT, PT, R27, R7.reuse, RZ ;  /* 0x000000071b1b7210 */ /* 0x080fe20007ffe0ff */
[----:B------:R-:W2:Y:S03]  /*0e20*/  LDG.E R15, desc[UR24][R14.64] ;  /* 0x000000180e0f7981 */ /* 0x000ea6000c1e1900 */
[CC--:B-1----:R-:W-:Y:S01]  /*0e30*/  IADD3 R20, PT, PT, R27.reuse, R7.reuse, RZ ;  /* 0x000000071b147210 */ /* 0x0c2fe20007ffe0ff */
[--C-:B0-----:R-:W-:Y:S01]  /*0e40*/  IMAD.WIDE.U32 R28, R27, 0x4, R12.reuse ;  /* 0x000000041b1c7825 */ /* 0x101fe200078e000c */
[----:B------:R-:W2:Y:S02]  /*0e50*/  LDG.E R16, desc[UR24][R16.64] ;  /* 0x0000001810107981 */ /* 0x000ea4000c1e1900 */
[C---:B------:R-:W-:Y:S01]  /*0e60*/  IADD3 R27, PT, PT, R20.reuse, R7, RZ ;  /* 0x00000007141b7210 */ /* 0x040fe20007ffe0ff */
[----:B------:R-:W-:-:S02]  /*0e70*/  IMAD.WIDE.U32 R20, R20, 0x4, R12 ;  /* 0x0000000414147825 */ /* 0x000fc400078e000c */
[----:B------:R-:W2:Y:S02]  /*0e80*/  LDG.E R29, desc[UR24][R28.64] ;  /* 0x000000181c1d7981 */ /* 0x000ea4000c1e1900 */
[----:B------:R-:W-:Y:S02]  /*0e90*/  IMAD.WIDE.U32 R12, R27, 0x4, R12 ;  /* 0x000000041b0c7825 */ /* 0x000fe400078e000c */
[----:B------:R-:W2:Y:S04]  /*0ea0*/  LDG.E R20, desc[UR24][R20.64] ;  /* 0x0000001814147981 */ /* 0x000ea8000c1e1900 */
[----:B------:R-:W2:Y:S01]  /*0eb0*/  LDG.E R12, desc[UR24][R12.64] ;  /* 0x000000180c0c7981 */ /* 0x000ea2000c1e1900 */
[----:B---3--:R-:W-:Y:S01]  /*0ec0*/  FFMA R10, R25, R26, R10 ;  /* 0x0000001a190a7223 */ /* 0x008fe2000000000a */
[----:B------:R-:W-:-:S03]  /*0ed0*/  IADD3 R6, PT, PT, R6, 0x8, RZ ;  /* 0x0000000806067810 */ /* 0x000fc60007ffe0ff */
[----:B----4-:R-:W-:Y:S01]  /*0ee0*/  FFMA R23, R23, R24, R10 ;  /* 0x0000001817177223 */ /* 0x010fe2000000000a */
[----:B------:R-:W-:-:S03]  /*0ef0*/  ISETP.NE.AND P0, PT, R6, UR10, PT ;  /* 0x0000000a06007c0c */ /* 0x000fc6000bf05270 */
[----:B--2---:R-:W-:-:S04]  /*0f00*/  FFMA R22, R22, R15, R23 ;  /* 0x0000000f16167223 */ /* 0x004fc80000000017 */
[----:B------:R-:W-:-:S04]  /*0f10*/  FFMA R19, R19, R16, R22 ;  /* 0x0000001013137223 */ /* 0x000fc80000000016 */
[----:B------:R-:W-:-:S04]  /*0f20*/  FFMA R18, R18, R29, R19 ;  /* 0x0000001d12127223 */ /* 0x000fc80000000013 */
[----:B------:R-:W-:-:S04]  /*0f30*/  FFMA R18, R11, R20, R18 ;  /* 0x000000140b127223 */ /* 0x000fc80000000012 */
[----:B------:R-:W-:Y:S01]  /*0f40*/  FFMA R10, R9, R12, R18 ;  /* 0x0000000c090a7223 */ /* 0x000fe20000000012 */
[----:B------:R-:W-:Y:S06]  /*0f50*/  @P0 BRA `(.L_x_6) ;  /* 0xfffffffc00440947 */ /* 0x000fec000383ffff */
[----:B------:R-:W-:-:S07]  /*0f60*/  MOV R6, UR10 ;  /* 0x0000000a00067c02 */ /* 0x000fce0008000f00 */
.L_x_5:
[----:B------:R-:W-:-:S09]  /*0f70*/  UISETP.NE.AND UP0, UPT, UR8, URZ, UPT ;  /* 0x000000ff0800728c */ /* 0x000fd2000bf05270 */
[----:B------:R-:W-:Y:S05]  /*0f80*/  BRA.U !UP0, `(.L_x_7) ;  /* 0x0000000108e47547 */ /* 0x000fea000b800000 */
[----:B------:R-:W-:Y:S02]  /*0f90*/  UIADD3 UR6, UPT, UPT, UR8, -0x1, URZ ;  /* 0xffffffff08067890 */ /* 0x000fe4000fffe0ff */
[----:B------:R-:W-:Y:S02]  /*0fa0*/  UISETP.NE.AND UP1, UPT, UR9, URZ, UPT ;  /* 0x000000ff0900728c */ /* 0x000fe4000bf25270 */
[----:B------:R-:W-:-:S09]  /*0fb0*/  UISETP.GE.U32.AND UP0, UPT, UR6, 0x3, UPT ;  /* 0x000000030600788c */ /* 0x000fd2000bf06070 */
[----:B------:R-:W-:Y:S05]  /*0fc0*/  BRA.U !UP0, `(.L_x_8) ;  /* 0x0000000108647547 */ /* 0x000fea000b800000 */
[----:B------:R-:W1:Y:S01]  /*0fd0*/  LDC.64 R12, c[0x0][0x390] ;  /* 0x0000e400ff0c7b82 */ /* 0x000e620000000a00 */
[-C--:B------:R-:W-:Y:S02]  /*0fe0*/  IMAD R16, R6, R7.reuse, UR4 ;  /* 0x0000000406107e24 */ /* 0x080fe4000f8e0207 */
[----:B------:R-:W-:-:S03]  /*0ff0*/  IMAD R9, R8, R7, R6 ;  /* 0x0000000708097224 */ /* 0x000fc600078e0206 */
[-C--:B------:R-:W-:Y:S02]  /*1000*/  IADD3 R18, PT, PT, R16, R7.reuse, RZ ;  /* 0x0000000710127210 */ /* 0x080fe40007ffe0ff */
[----:B------:R-:W2:Y:S02]  /*1010*/  LDC.64 R14, c[0x0][0x380] ;  /* 0x0000e000ff0e7b82 */ /* 0x000ea40000000a00 */
[----:B0-----:R-:W-:Y:S01]  /*1020*/  IADD3 R11, PT, PT, R18, R7, RZ ;  /* 0x00000007120b7210 */ /* 0x001fe20007ffe0ff */
[----:B-1----:R-:W-:-:S04]  /*1030*/  IMAD.WIDE.U32 R16, R16, 0x4, R12 ;  /* 0x0000000410107825 */ /* 0x002fc800078e000c */
        /* <DEDUP_REMOVED lines=18> */
.L_x_8:
[----:B------:R-:W-:Y:S05]  /*1160*/  BRA.U !UP1, `(.L_x_7) ;  /* 0x00000001096c7547 */ /* 0x000fea000b800000 */
[----:B------:R-:W-:Y:S01]  /*1170*/  UISETP.NE.AND UP0, UPT, UR9, 0x1, UPT ;  /* 0x000000010900788c */ /* 0x000fe2000bf05270 */
[----:B------:R-:W-:-:S05]  /*1180*/  LOP3.LUT P0, RZ, R7, 0x1, RZ, 0xc0, !PT ;  /* 0x0000000107ff7812 */ /* 0x000fca000780c0ff */
[----:B------:R-:W-:-:S08]  /*1190*/  PLOP3.LUT P1, PT, PT, PT, UP0, 0x80, 0x8 ;  /* 0x000000000008781c */ /* 0x000fd00003f2f008 */
[----:B------:R-:W1:Y:S05]  /*11a0*/  @P0 LDC.64 R16, c[0x0][0x380] ;  /* 0x0000e000ff100b82 */ /* 0x000e6a0000000a00 */
[-C--:B------:R-:W-:Y:S02]  /*11b0*/  @P1 IMAD R18, R6, R7.reuse, UR4 ;  /* 0x0000000406121e24 */ /* 0x080fe4000f8e0207 */
[-C--:B------:R-:W-:Y:S01]  /*11c0*/  @P1 IMAD R9, R8, R7.reuse, R6 ;  /* 0x0000000708091224 */ /* 0x080fe200078e0206 */
[----:B------:R-:W2:Y:S01]  /*11d0*/  @P1 LDC.64 R20, c[0x0][0x390] ;  /* 0x0000e400ff141b82 */ /* 0x000ea20000000a00 */
[----:B------:R-:W-:Y:S02]  /*11e0*/  @P1 IADD3 R6, PT, PT, R6, 0x2, RZ ;  /* 0x0000000206061810 */ /* 0x000fe40007ffe0ff */
[----:B0-----:R-:W-:-:S05]  /*11f0*/  @P1 IADD3 R11, PT, PT, R18, R7, RZ ;  /* 0x00000007120b1210 */ /* 0x001fca0007ffe0ff */
[----:B------:R-:W0:Y:S08]  /*1200*/  @P1 LDC.64 R12, c[0x0][0x380] ;  /* 0x0000e000ff0c1b82 */ /* 0x000e300000000a00 */
[----:B------:R-:W3:Y:S01]  /*1210*/  @P0 LDC.64 R14, c[0x0][0x390] ;  /* 0x0000e400ff0e0b82 */ /* 0x000ee20000000a00 */
[----:B--2---:R-:W-:-:S04]  /*1220*/  @P1 IMAD.WIDE.U32 R18, R18, 0x4, R20 ;  /* 0x0000000412121825 */ /* 0x004fc800078e0014 */
[----:B------:R-:W-:Y:S02]  /*1230*/  @P1 IMAD.WIDE.U32 R20, R11, 0x4, R20 ;  /* 0x000000040b141825 */ /* 0x000fe400078e0014 */
[----:B------:R-:W2:Y:S02]  /*1240*/  @P1 LDG.E R18, desc[UR24][R18.64] ;  /* 0x0000001812121981 */ /* 0x000ea4000c1e1900 */
[----:B0-----:R-:W-:Y:S02]  /*1250*/  @P1 IMAD.WIDE R12, R9, 0x4, R12 ;  /* 0x00000004090c1825 */ /* 0x001fe400078e020c */
[----:B------:R-:W4:Y:S02]  /*1260*/  @P1 LDG.E R20, desc[UR24][R20.64] ;  /* 0x0000001814141981 */ /* 0x000f24000c1e1900 */
[-C--:B------:R-:W-:Y:S02]  /*1270*/  @P0 IMAD R9, R8, R7.reuse, R6 ;  /* 0x0000000708090224 */ /* 0x080fe400078e0206 */
[----:B------:R-:W-:Y:S01]  /*1280*/  @P0 IMAD R11, R6, R7, UR4 ;  /* 0x00000004060b0e24 */ /* 0x000fe2000f8e0207 */
[----:B------:R-:W2:Y:S01]  /*1290*/  @P1 LDG.E R23, desc[UR24][R12.64] ;  /* 0x000000180c171981 */ /* 0x000ea2000c1e1900 */
[----:B-1----:R-:W-:-:S03]  /*12a0*/  @P0 IMAD.WIDE R16, R9, 0x4, R16 ;  /* 0x0000000409100825 */ /* 0x002fc600078e0210 */
[----:B------:R-:W4:Y:S01]  /*12b0*/  @P1 LDG.E R6, desc[UR24][R12.64+0x4] ;  /* 0x000004180c061981 */ /* 0x000f22000c1e1900 */
[----:B---3--:R-:W-:-:S03]  /*12c0*/  @P0 IMAD.WIDE.U32 R14, R11, 0x4, R14 ;  /* 0x000000040b0e0825 */ /* 0x008fc600078e000e */
[----:B------:R-:W3:Y:S04]  /*12d0*/  @P0 LDG.E R17, desc[UR24][R16.64] ;  /* 0x0000001810110981 */ /* 0x000ee8000c1e1900 */
[----:B------:R-:W3:Y:S01]  /*12e0*/  @P0 LDG.E R14, desc[UR24][R14.64] ;  /* 0x000000180e0e0981 */ /* 0x000ee2000c1e1900 */
[----:B--2--5:R-:W-:-:S04]  /*12f0*/  @P1 FFMA R23, R23, R18, R10 ;  /* 0x0000001217171223 */ /* 0x024fc8000000000a */
[----:B----4-:R-:W-:-:S04]  /*1300*/  @P1 FFMA R10, R6, R20, R23 ;  /* 0x00000014060a1223 */ /* 0x010fc80000000017 */
[----:B---3--:R-:W-:-:S07]  /*1310*/  @P0 FFMA R10, R17, R14, R10 ;  /* 0x0000000e110a0223 */ /* 0x008fce000000000a */
.L_x_7:
[C---:B-----5:R-:W-:Y:S01]  /*1320*/  FMUL R6, |R10|.reuse, 2.8853900432586669922 ;  /* 0x4038aa3b0a067820 */ /* 0x060fe20000400200 */
[----:B------:R-:W-:Y:S01]  /*1330*/  HFMA2 R14, -RZ, RZ, 1.125, -9232 ;  /* 0x3c80f082ff0e7431 */ /* 0x000fe200000001ff */
[----:B------:R-:W1:Y:S01]  /*1340*/  LDC.64 R8, c[0x0][0x380] ;  /* 0x0000e000ff087b82 */ /* 0x000e620000000a00 */
[----:B------:R-:W-:Y:S01]  /*1350*/  MOV R12, 0x3f800000 ;  /* 0x3f800000000c7802 */ /* 0x000fe20000000f00 */
[C---:B------:R-:W-:Y:S01]  /*1360*/  FMUL R15, R10.reuse, R10 ;  /* 0x0000000a0a0f7220 */ /* 0x040fe20000400000 */
[C---:B------:R-:W-:Y:S01]  /*1370*/  FSETP.GE.AND P1, PT, |R10|.reuse, 0.60000002384185791016, PT ;  /* 0x3f19999a0a00780b */ /* 0x040fe20003f26200 */
[----:B------:R-:W0:Y:S01]  /*1380*/  MUFU.EX2 R6, R6 ;  /* 0x0000000600067308 */ /* 0x000e220000000800 */
[----:B------:R-:W-:Y:S01]  /*1390*/  FSETP.GE.AND P0, PT, |R10|, 9.010913848876953125, PT ;  /* 0x41102cb40a00780b */ /* 0x000fe20003f06200 */
[----:B------:R-:W-:Y:S01]  /*13a0*/  FFMA R14, R15, R14, -0.052303962409496307373 ;  /* 0xbd563cae0f0e7423 */ /* 0x000fe2000000000e */
[----:B0-----:R-:W-:-:S03]  /*13b0*/  FADD R11, R6, 1 ;  /* 0x3f800000060b7421 */ /* 0x001fc60000000000 */
[----:B------:R-:W-:-:S04]  /*13c0*/  FFMA R6, R15, R14, 0.1331529766321182251 ;  /* 0x3e0859410f067423 */ /* 0x000fc8000000000e */
[C---:B------:R-:W-:Y:S01]  /*13d0*/  FFMA R6, R15.reuse, R6, -0.33332768082618713379 ;  /* 0xbeaaa9ed0f067423 */ /* 0x040fe20000000006 */
[----:B------:R-:W0:Y:S03]  /*13e0*/  MUFU.RCP R11, R11 ;  /* 0x0000000b000b7308 */ /* 0x000e260000001000 */
[----:B------:R-:W-:Y:S01]  /*13f0*/  FFMA R15, R15, R6, RZ ;  /* 0x000000060f0f7223 */ /* 0x000fe200000000ff */
[----:B0-----:R-:W-:Y:S01]  /*1400*/  FFMA R12, R11, -2, R12 ;  /* 0xc00000000b0c7823 */ /* 0x001fe2000000000c */
[----:B------:R-:W-:Y:S01]  /*1410*/  IMAD R11, R2, R7, UR4 ;  /* 0x00000004020b7e24 */ /* 0x000fe2000f8e0207 */
[----:B------:R-:W-:-:S03]  /*1420*/  UIADD3 UR4, UPT, UPT, UR4, 0x1, URZ ;  /* 0x0000000104047890 */ /* 0x000fc6000fffe0ff */
[----:B------:R-:W-:Y:S01]  /*1430*/  FSEL R13, R12, 1, !P0 ;  /* 0x3f8000000c0d7808 */ /* 0x000fe20004000000 */
[----:B-1----:R-:W-:Y:S02]  /*1440*/  IMAD.WIDE.U32 R8, R11, 0x4, R8 ;  /* 0x000000040b087825 */ /* 0x002fe400078e0008 */
[----:B------:R-:W-:Y:S02]  /*1450*/  ISETP.NE.AND P0, PT, R7, UR4, PT ;  /* 0x0000000407007c0c */ /* 0x000fe4000bf05270 */
[--C-:B------:R-:W-:Y:S01]  /*1460*/  LOP3.LUT R13, R13, 0x80000000, R10.reuse, 0xb8, !PT ;  /* 0x800000000d0d7812 */ /* 0x100fe200078eb80a */
[----:B------:R-:W-:-:S05]  /*1470*/  @!P1 FFMA R13, R15, R10, R10 ;  /* 0x0000000a0f0d9223 */ /* 0x000fca000000000a */
[----:B------:R0:W-:Y:S05]  /*1480*/  STG.E desc[UR24][R8.64], R13 ;  /* 0x0000000d08007986 */ /* 0x0001ea000c101918 */
[----:B------:R-:W-:Y:S05]  /*1490*/  @!P0 EXIT ;  /* 0x000000000000894d */ /* 0x000fea0003800000 */
[----:B------:R-:W-:Y:S05]  /*14a0*/  BRA `(.L_x_9) ;  /* 0xffffffec00947947 */ /* 0x000fea000383ffff */
.L_x_0:
[----:B------:R-:W-:Y:S01]  /*14b0*/  ULOP3.LUT UR7, UR5, 0x7, URZ, 0xc0, !UPT ;  /* 0x0000000705077892 */ /* 0x000fe2000f8ec0ff */
[----:B------:R-:W-:Y:S01]  /*14c0*/  MOV R3, RZ ;  /* 0x000000ff00037202 */ /* 0x000fe20000000f00 */
[----:B------:R-:W-:Y:S02]  /*14d0*/  UIADD3 UR6, UPT, UPT, UR5, -0x1, URZ ;  /* 0xffffffff05067890 */ /* 0x000fe4000fffe0ff */
[----:B------:R-:W-:Y:S02]  /*14e0*/  UIADD3 UR4, UPT, UPT, UR7, -0x1, URZ ;  /* 0xffffffff07047890 */ /* 0x000fe4000fffe0ff */
[----:B------:R-:W-:Y:S02]  /*14f0*/  ULOP3.LUT UR8, UR5, 0x3, URZ, 0xc0, !UPT ;  /* 0x0000000305087892 */ /* 0x000fe4000f8ec0ff */
[----:B------:R-:W-:Y:S02]  /*1500*/  ULOP3.LUT UR5, UR5, 0x7ffffff8, URZ, 0xc0, !UPT ;  /* 0x7ffffff805057892 */ /* 0x000fe4000f8ec0ff */
[----:B------:R-:W-:-:S04]  /*1510*/  MOV R0, UR4 ;  /* 0x0000000400007c02 */ /* 0x000fc80008000f00 */
[----:B------:R-:W-:-:S13]  /*1520*/  ISETP.GE.U32.AND P0, PT, R0, 0x3, PT ;  /* 0x000000030000780c */ /* 0x000fda0003f06070 */
.L_x_14:
[----:B-1----:R-:W1:Y:S02]  /*1530*/  LDC.64 R14, c[0x0][0x398] ;  /* 0x0000e600ff0e7b82 */ /* 0x002e640000000a00 */
[----:B-1----:R-:W-:-:S06]  /*1540*/  IMAD.WIDE.U32 R14, R3, 0x4, R14 ;  /* 0x00000004030e7825 */ /* 0x002fcc00078e000e */
[----:B0-----:R0:W5:Y:S01]  /*1550*/  LDG.E R14, desc[UR24][R14.64] ;  /* 0x000000180e0e7981 */ /* 0x001162000c1e1900 */
[----:B------:R-:W-:Y:S01]  /*1560*/  UISETP.GE.U32.AND UP0, UPT, UR6, 0x7, UPT ;  /* 0x000000070600788c */ /* 0x000fe2000bf06070 */
[----:B------:R-:W-:Y:S01]  /*1570*/  HFMA2 R4, -RZ, RZ, 0, 0 ;  /* 0x00000000ff047431 */ /* 0x000fe200000001ff */
[----:B------:R-:W-:-:S07]  /*1580*/  IADD3 R0, PT, PT, R2, -0x1, RZ ;  /* 0xffffffff02007810 */ /* 0x000fce0007ffe0ff */
[----:B0-----:R-:W-:Y:S05]  /*1590*/  BRA.U !UP0, `(.L_x_10) ;  /* 0x0000000108c87547 */ /* 0x001fea000b800000 */
[----:B------:R-:W-:-:S05]  /*15a0*/  UMOV UR4, URZ ;  /* 0x000000ff00047c82 */ /* 0x000fca0008000000 */
.L_x_11:
[----:B------:R-:W0:Y:S08]  /*15b0*/  LDC R24, c[0x0][0x3a4] ;  /* 0x0000e900ff187b82 */ /* 0x000e300000000800 */
[----:B------:R-:W1:Y:S08]  /*15c0*/  LDC.64 R6, c[0x0][0x390] ;  /* 0x0000e400ff067b82 */ /* 0x000e700000000a00 */
[----:B------:R-:W2:Y:S01]  /*15d0*/  LDC.64 R4, c[0x0][0x380] ;  /* 0x0000e000ff047b82 */ /* 0x000ea20000000a00 */
[----:B0-----:R-:W-:-:S02]  /*15e0*/  IMAD R9, R24, UR4, R3 ;  /* 0x0000000418097c24 */ /* 0x001fc4000f8e0203 */
[----:B------:R-:W-:-:S03]  /*15f0*/  IMAD R13, R0, R24, UR4 ;  /* 0x00000004000d7e24 */ /* 0x000fc6000f8e0218 */
[C---:B------:R-:W-:Y:S01]  /*1600*/  IADD3 R15, PT, PT, R9.reuse, R24, RZ ;  /* 0x00000018090f7210 */ /* 0x040fe20007ffe0ff */
[----:B-1----:R-:W-:-:S03]  /*1610*/  IMAD.WIDE.U32 R8, R9, 0x4, R6 ;  /* 0x0000000409087825 */ /* 0x002fc600078e0006 */
[C---:B------:R-:W-:Y:S01]  /*1620*/  IADD3 R27, PT, PT, R15.reuse, R24, RZ ;  /* 0x000000180f1b7210 */ /* 0x040fe20007ffe0ff */
[----:B------:R-:W-:-:S04]  /*1630*/  IMAD.WIDE.U32 R10, R15, 0x4, R6 ;  /* 0x000000040f0a7825 */ /* 0x000fc800078e0006 */
[----:B--2---:R-:W-:Y:S01]  /*1640*/  IMAD.WIDE R4, R13, 0x4, R4 ;  /* 0x000000040d047825 */ /* 0x004fe200078e0204 */
[CC--:B------:R-:W-:Y:S01]  /*1650*/  IADD3 R23, PT, PT, R27.reuse, R24.reuse, RZ ;  /* 0x000000181b177210 */ /* 0x0c0fe20007ffe0ff */
[----:B------:R-:W2:Y:S04]  /*1660*/  LDG.E R15, desc[UR24][R8.64] ;  /* 0x00000018080f7981 */ /* 0x000ea8000c1e1900 */
[----:B------:R-:W2:Y:S01]  /*1670*/  LDG.E R21, desc[UR24][R4.64] ;  /* 0x0000001804157981 */ /* 0x000ea2000c1e1900 */
[--C-:B------:R-:W-:Y:S01]  /*1680*/  IMAD.WIDE.U32 R26, R27, 0x4, R6.reuse ;  /* 0x000000041b1a7825 */ /* 0x100fe200078e0006 */
[C---:B------:R-:W-:Y:S02]  /*1690*/  IADD3 R13, PT, PT, R23.reuse, R24, RZ ;  /* 0x00000018170d7210 */ /* 0x040fe40007ffe0ff */
[----:B------:R0:W3:Y:S01]  /*16a0*/  LDG.E R19, desc[UR24][R10.64] ;  /* 0x000000180a137981 */ /* 0x0000e2000c1e1900 */
[----:B------:R-:W-:-:S03]  /*16b0*/  IMAD.WIDE.U32 R22, R23, 0x4, R6 ;  /* 0x0000000417167825 */ /* 0x000fc600078e0006 */
[----:B------:R-:W3:Y:S01]  /*16c0*/  LDG.E R18, desc[UR24][R4.64+0x4] ;  /* 0x0000041804127981 */ /* 0x000ee2000c1e1900 */
[----:B------:R-:W-:-:S03]  /*16d0*/  IADD3 R25, PT, PT, R13, R24, RZ ;  /* 0x000000180d197210 */ /* 0x000fc60007ffe0ff */
[----:B------:R-:W4:Y:S01]  /*16e0*/  LDG.E R17, desc[UR24][R26.64] ;  /* 0x000000181a117981 */ /* 0x000f22000c1e1900 */
[-C--:B------:R-:W-:Y:S01]  /*16f0*/  IADD3 R29, PT, PT, R25, R24.reuse, RZ ;  /* 0x00000018191d7210 */ /* 0x080fe20007ffe0ff */
[--C-:B0-----:R-:W-:Y:S02]  /*1700*/  IMAD.WIDE.U32 R10, R13, 0x4, R6.reuse ;  /* 0x000000040d0a7825 */ /* 0x101fe400078e0006 */
[----:B------:R-:W4:Y:S02]  /*1710*/  LDG.E R16, desc[UR24][R4.64+0x8] ;  /* 0x0000081804107981 */ /* 0x000f24000c1e1900 */
[--C-:B------:R-:W-:Y:S02]  /*1720*/  IMAD.WIDE.U32 R8, R25, 0x4, R6.reuse ;  /* 0x0000000419087825 */ /* 0x100fe400078e0006 */
[----:B------:R-:W4:Y:S04]  /*1730*/  LDG.E R23, desc[UR24][R22.64] ;  /* 0x0000001816177981 */ /* 0x000f28000c1e1900 */
[----:B------:R-:W4:Y:S01]  /*1740*/  LDG.E R20, desc[UR24][R4.64+0xc] ;  /* 0x00000c1804147981 */ /* 0x000f22000c1e1900 */
[C---:B------:R-:W-:Y:S01]  /*1750*/  IMAD.WIDE.U32 R12, R29.reuse, 0x4, R6 ;  /* 0x000000041d0c7825 */ /* 0x040fe200078e0006 */
[----:B------:R-:W-:-:S02]  /*1760*/  IADD3 R29, PT, PT, R29, R24, RZ ;  /* 0x000000181d1d7210 */ /* 0x000fc40007ffe0ff */
[----:B------:R-:W4:Y:S04]  /*1770*/  LDG.E R10, desc[UR24][R10.64] ;  /* 0x000000180a0a7981 */ /* 0x000f28000c1e1900 */
[----:B------:R-:W4:Y:S01]  /*1780*/  LDG.E R25, desc[UR24][R4.64+0x10] ;  /* 0x0000101804197981 */ /* 0x000f22000c1e1900 */
[----:B------:R-:W-:-:S03]  /*1790*/  IMAD.WIDE.U32 R6, R29, 0x4, R6 ;  /* 0x000000041d067825 */ /* 0x000fc600078e0006 */
[----:B------:R-:W4:Y:S04]  /*17a0*/  LDG.E R9, desc[UR24][R8.64] ;  /* 0x0000001808097981 */ /* 0x000f28000c1e1900 */
[----:B------:R-:W4:Y:S04]  /*17b0*/  LDG.E R24, desc[UR24][R4.64+0x14] ;  /* 0x0000141804187981 */ /* 0x000f28000c1e1900 */
[----:B------:R-:W4:Y:S04]  /*17c0*/  LDG.E R12, desc[UR24][R12.64] ;  /* 0x000000180c0c7981 */ /* 0x000f28000c1e1900 */
[----:B------:R-:W4:Y:S04]  /*17d0*/  LDG.E R27, desc[UR24][R4.64+0x18] ;  /* 0x00001818041b7981 */ /* 0x000f28000c1e1900 */
[----:B------:R-:W4:Y:S04]  /*17e0*/  LDG.E R29, desc[UR24][R4.64+0x1c] ;  /* 0x00001c18041d7981 */ /* 0x000f28000c1e1900 */
[----:B------:R-:W4:Y:S01]  /*17f0*/  LDG.E R6, desc[UR24][R6.64] ;  /* 0x0000001806067981 */ /* 0x000f22000c1e1900 */
[----:B------:R-:W-:-:S04]  /*1800*/  UIADD3 UR4, UPT, UPT, UR4, 0x8, URZ ;  /* 0x0000000804047890 */ /* 0x000fc8000fffe0ff */
[----:B------:R-:W-:Y:S01]  /*1810*/  UISETP.NE.AND UP0, UPT, UR4, UR5, UPT ;  /* 0x000000050400728c */ /* 0x000fe2000bf05270 */
[----:B--2--5:R-:W-:-:S04]  /*1820*/  FFMA R15, R21, R15, R14 ;  /* 0x0000000f150f7223 */ /* 0x024fc8000000000e */
[----:B---3--:R-:W-:-:S04]  /*1830*/  FFMA R15, R18, R19, R15 ;  /* 0x00000013120f7223 */ /* 0x008fc8000000000f */
[----:B----4-:R-:W-:-:S04]  /*1840*/  FFMA R15, R16, R17, R15 ;  /* 0x00000011100f7223 */ /* 0x010fc8000000000f */
[----:B------:R-:W-:-:S04]  /*1850*/  FFMA R20, R20, R23, R15 ;  /* 0x0000001714147223 */ /* 0x000fc8000000000f */
[----:B------:R-:W-:-:S04]  /*1860*/  FFMA R25, R25, R10, R20 ;  /* 0x0000000a19197223 */ /* 0x000fc80000000014 */
[----:B------:R-:W-:-:S04]  /*1870*/  FFMA R24, R24, R9, R25 ;  /* 0x0000000918187223 */ /* 0x000fc80000000019 */
[----:B------:R-:W-:-:S04]  /*1880*/  FFMA R12, R27, R12, R24 ;  /* 0x0000000c1b0c7223 */ /* 0x000fc80000000018 */
[----:B------:R-:W-:Y:S01]  /*1890*/  FFMA R14, R29, R6, R12 ;  /* 0x000000061d0e7223 */ /* 0x000fe2000000000c */
[----:B------:R-:W-:Y:S06]  /*18a0*/  BRA.U UP0, `(.L_x_11) ;  /* 0xfffffffd00407547 */ /* 0x000fec000b83ffff */
[----:B------:R-:W-:-:S07]  /*18b0*/  MOV R4, UR5 ;  /* 0x0000000500047c02 */ /* 0x000fce0008000f00 */
.L_x_10:
[----:B------:R-:W-:-:S09]  /*18c0*/  UISETP.NE.AND UP0, UPT, UR7, URZ, UPT ;  /* 0x000000ff0700728c */ /* 0x000fd2000bf05270 */
[----:B------:R-:W-:Y:S05]  /*18d0*/  BRA.U !UP0, `(.L_x_12) ;  /* 0x0000000108e47547 */ /* 0x000fea000b800000 */
[----:B------:R-:W-:Y:S01]  /*18e0*/  UISETP.NE.AND UP0, UPT, UR8, URZ, UPT ;  /* 0x000000ff0800728c */ /* 0x000fe2000bf05270 */
[----:B------:R-:W-:Y:S10]  /*18f0*/  @!P0 BRA `(.L_x_13) ;  /* 0x0000000000688947 */ /* 0x000ff40003800000 */
[----:B------:R-:W0:Y:S08]  /*1900*/  LDC R18, c[0x0][0x3a4] ;  /* 0x0000e900ff127b82 */ /* 0x000e300000000800 */
[----:B------:R-:W1:Y:S08]  /*1910*/  LDC.64 R6, c[0x0][0x390] ;  /* 0x0000e400ff067b82 */ /* 0x000e700000000a00 */
[----:B------:R-:W2:Y:S01]  /*1920*/  LDC.64 R8, c[0x0][0x380] ;  /* 0x0000e000ff087b82 */ /* 0x000ea20000000a00 */
[----:B0-----:R-:W-:-:S02]  /*1930*/  IMAD R17, R4, R18, R3 ;  /* 0x0000001204117224 */ /* 0x001fc400078e0203 */
[----:B------:R-:W-:-:S03]  /*1940*/  IMAD R5, R0, R18, R4 ;  /* 0x0000001200057224 */ /* 0x000fc600078e0204 */
[C---:B------:R-:W-:Y:S01]  /*1950*/  IADD3 R13, PT, PT, R17.reuse, R18, RZ ;  /* 0x00000012110d7210 */ /* 0x040fe20007ffe0ff */
[----:B-1----:R-:W-:-:S03]  /*1960*/  IMAD.WIDE.U32 R16, R17, 0x4, R6 ;  /* 0x0000000411107825 */ /* 0x002fc600078e0006 */
        /* <DEDUP_REMOVED lines=19> */
.L_x_13:
[----:B------:R-:W-:Y:S05]  /*1aa0*/  BRA.U !UP0, `(.L_x_12) ;  /* 0x0000000108707547 */ /* 0x000fea000b800000 */
[----:B------:R-:W0:Y:S01]  /*1ab0*/  LDC R15, c[0x0][0x3a4] ;  /* 0x0000e900ff0f7b82 */ /* 0x000e220000000800 */
[----:B------:R-:W-:-:S06]  /*1ac0*/  UISETP.NE.AND UP0, UPT, UR8, 0x1, UPT ;  /* 0x000000010800788c */ /* 0x000fcc000bf05270 */
[----:B------:R-:W-:-:S13]  /*1ad0*/  PLOP3.LUT P2, PT, PT, PT, UP0, 0x80, 0x8 ;  /* 0x000000000008781c */ /* 0x000fda0003f4f008 */
[----:B------:R-:W1:Y:S01]  /*1ae0*/  @P2 LDC.64 R16, c[0x0][0x390] ;  /* 0x0000e400ff102b82 */ /* 0x000e620000000a00 */
[----:B0-----:R-:W-:Y:S01]  /*1af0*/  LOP3.LUT P1, RZ, R15, 0x1, RZ, 0xc0, !PT ;  /* 0x000000010fff7812 */ /* 0x001fe2000782c0ff */
[-C--:B------:R-:W-:Y:S02]  /*1b00*/  @P2 IMAD R12, R4, R15.reuse, R3 ;  /* 0x0000000f040c2224 */ /* 0x080fe400078e0203 */
[----:B------:R-:W-:-:S04]  /*1b10*/  @P2 IMAD R5, R0, R15, R4 ;  /* 0x0000000f00052224 */ /* 0x000fc800078e0204 */
[----:B------:R-:W0:Y:S01]  /*1b20*/  @P2 LDC.64 R6, c[0x0][0x380] ;  /* 0x0000e000ff062b82 */ /* 0x000e220000000a00 */
[----:B------:R-:W-:Y:S02]  /*1b30*/  @P2 IADD3 R4, PT, PT, R4, 0x2, RZ ;  /* 0x0000000204042810 */ /* 0x000fe40007ffe0ff */
[----:B------:R-:W-:-:S05]  /*1b40*/  @P2 IADD3 R19, PT, PT, R12, R15, RZ ;  /* 0x0000000f0c132210 */ /* 0x000fca0007ffe0ff */
[----:B------:R-:W2:Y:S01]  /*1b50*/  @P1 LDC.64 R10, c[0x0][0x380] ;  /* 0x0000e000ff0a1b82 */ /* 0x000ea20000000a00 */
[----:B-1----:R-:W-:-:S07]  /*1b60*/  @P2 IMAD.WIDE.U32 R12, R12, 0x4, R16 ;  /* 0x000000040c0c2825 */ /* 0x002fce00078e0010 */
[----:B------:R-:W1:Y:S01]  /*1b70*/  @P1 LDC.64 R8, c[0x0][0x390] ;  /* 0x0000e400ff081b82 */ /* 0x000e620000000a00 */
[----:B------:R-:W-:Y:S01]  /*1b80*/  @P2 IMAD.WIDE.U32 R16, R19, 0x4, R16 ;  /* 0x0000000413102825 */ /* 0x000fe200078e0010 */
[----:B------:R-:W3:Y:S03]  /*1b90*/  @P2 LDG.E R12, desc[UR24][R12.64] ;  /* 0x000000180c0c2981 */ /* 0x000ee6000c1e1900 */
[----:B0-----:R-:W-:Y:S02]  /*1ba0*/  @P2 IMAD.WIDE R6, R5, 0x4, R6 ;  /* 0x0000000405062825 */ /* 0x001fe400078e0206 */
[----:B------:R-:W4:Y:S02]  /*1bb0*/  @P2 LDG.E R16, desc[UR24][R16.64] ;  /* 0x0000001810102981 */ /* 0x000f24000c1e1900 */
[-C--:B------:R-:W-:Y:S02]  /*1bc0*/  @P1 IMAD R5, R0, R15.reuse, R4 ;  /* 0x0000000f00051224 */ /* 0x080fe400078e0204 */
[----:B------:R-:W-:Y:S01]  /*1bd0*/  @P1 IMAD R15, R4, R15, R3 ;  /* 0x0000000f040f1224 */ /* 0x000fe200078e0203 */
[----:B------:R-:W3:Y:S01]  /*1be0*/  @P2 LDG.E R19, desc[UR24][R6.64] ;  /* 0x0000001806132981 */ /* 0x000ee2000c1e1900 */
[----:B--2---:R-:W-:-:S03]  /*1bf0*/  @P1 IMAD.WIDE R10, R5, 0x4, R10 ;  /* 0x00000004050a1825 */ /* 0x004fc600078e020a */
[----:B------:R-:W4:Y:S04]  /*1c00*/  @P2 LDG.E R0, desc[UR24][R6.64+0x4] ;  /* 0x0000041806002981 */ /* 0x000f28000c1e1900 */
[----:B------:R-:W2:Y:S01]  /*1c10*/  @P1 LDG.E R11, desc[UR24][R10.64] ;  /* 0x000000180a0b1981 */ /* 0x000ea2000c1e1900 */
[----:B-1----:R-:W-:-:S06]  /*1c20*/  @P1 IMAD.WIDE.U32 R8, R15, 0x4, R8 ;  /* 0x000000040f081825 */ /* 0x002fcc00078e0008 */
[----:B------:R-:W2:Y:S01]  /*1c30*/  @P1 LDG.E R8, desc[UR24][R8.64] ;  /* 0x0000001808081981 */ /* 0x000ea2000c1e1900 */
[----:B---3-5:R-:W-:-:S04]  /*1c40*/  @P2 FFMA R19, R19, R12, R14 ;  /* 0x0000000c13132223 */ /* 0x028fc8000000000e */
[----:B----4-:R-:W-:-:S04]  /*1c50*/  @P2 FFMA R14, R0, R16, R19 ;  /* 0x00000010000e2223 */ /* 0x010fc80000000013 */
[----:B--2---:R-:W-:-:S07]  /*1c60*/  @P1 FFMA R14, R11, R8, R14 ;  /* 0x000000080b0e1223 */ /* 0x004fce000000000e */
.L_x_12:
[C---:B-----5:R-:W-:Y:S01]  /*1c70*/  FMUL R0, |R14|.reuse, 2.8853900432586669922 ;  /* 0x4038aa3b0e007820 */ /* 0x060fe20000400200 */
[----:B------:R-:W0:Y:S01]  /*1c80*/  LDCU UR4, c[0x0][0x3a4] ;  /* 0x00007480ff0477ac */ /* 0x000e220008000800 */
[----:B------:R-:W-:Y:S01]  /*1c90*/  HFMA2 R8, -RZ, RZ, 1.125, -9232 ;  /* 0x3c80f082ff087431 */ /* 0x000fe200000001ff */
[----:B------:R-:W1:Y:S01]  /*1ca0*/  LDC.64 R4, c[0x0][0x380] ;  /* 0x0000e000ff047b82 */ /* 0x000e620000000a00 */
[C---:B------:R-:W-:Y:S01]  /*1cb0*/  FMUL R9, R14.reuse, R14 ;  /* 0x0000000e0e097220 */ /* 0x040fe20000400000 */
[----:B------:R-:W-:Y:S01]  /*1cc0*/  MOV R7, 0x3f800000 ;  /* 0x3f80000000077802 */ /* 0x000fe20000000f00 */
[----:B------:R-:W2:Y:S01]  /*1cd0*/  MUFU.EX2 R0, R0 ;  /* 0x0000000000007308 */ /* 0x000ea20000000800 */
[C---:B------:R-:W-:Y:S02]  /*1ce0*/  FSETP.GE.AND P2, PT, |R14|.reuse, 0.60000002384185791016, PT ;  /* 0x3f19999a0e00780b */ /* 0x040fe40003f46200 */
[----:B------:R-:W-:Y:S01]  /*1cf0*/  FSETP.GE.AND P1, PT, |R14|, 9.010913848876953125, PT ;  /* 0x41102cb40e00780b */ /* 0x000fe20003f26200 */
[----:B------:R-:W-:Y:S01]  /*1d00*/  FFMA R8, R9, R8, -0.052303962409496307373 ;  /* 0xbd563cae09087423 */ /* 0x000fe20000000008 */
[----:B0-----:R-:W-:Y:S01]  /*1d10*/  IMAD R11, R2, UR4, R3 ;  /* 0x00000004020b7c24 */ /* 0x001fe2000f8e0203 */
[----:B------:R-:W-:Y:S01]  /*1d20*/  IADD3 R3, PT, PT, R3, 0x1, RZ ;  /* 0x0000000103037810 */ /* 0x000fe20007ffe0ff */
[----:B--2---:R-:W-:Y:S01]  /*1d30*/  FADD R6, R0, 1 ;  /* 0x3f80000000067421 */ /* 0x004fe20000000000 */
[----:B------:R-:W-:Y:S01]  /*1d40*/  FFMA R0, R9, R8, 0.1331529766321182251 ;  /* 0x3e08594109007423 */ /* 0x000fe20000000008 */
[----:B-1----:R-:W-:-:S04]  /*1d50*/  IMAD.WIDE.U32 R4, R11, 0x4, R4 ;  /* 0x000000040b047825 */ /* 0x002fc800078e0004 */
[C---:B------:R-:W-:Y:S01]  /*1d60*/  FFMA R0, R9.reuse, R0, -0.33332768082618713379 ;  /* 0xbeaaa9ed09007423 */ /* 0x040fe20000000000 */
[----:B------:R-:W0:Y:S03]  /*1d70*/  MUFU.RCP R6, R6 ;  /* 0x0000000600067308 */ /* 0x000e260000001000 */
[----:B------:R-:W-:Y:S01]  /*1d80*/  FFMA R9, R9, R0, RZ ;  /* 0x0000000009097223 */ /* 0x000fe200000000ff */
[----:B0-----:R-:W-:-:S05]  /*1d90*/  FFMA R7, R6, -2, R7 ;  /* 0xc000000006077823 */ /* 0x001fca0000000007 */
[----:B------:R-:W-:Y:S02]  /*1da0*/  FSEL R7, R7, 1, !P1 ;  /* 0x3f80000007077808 */ /* 0x000fe40004800000 */
[----:B------:R-:W-:Y:S02]  /*1db0*/  ISETP.NE.AND P1, PT, R3, UR4, PT ;  /* 0x0000000403007c0c */ /* 0x000fe4000bf25270 */
[--C-:B------:R-:W-:Y:S01]  /*1dc0*/  LOP3.LUT R7, R7, 0x80000000, R14.reuse, 0xb8, !PT ;  /* 0x8000000007077812 */ /* 0x100fe200078eb80e */
[----:B------:R-:W-:-:S05]  /*1dd0*/  @!P2 FFMA R7, R9, R14, R14 ;  /* 0x0000000e0907a223 */ /* 0x000fca000000000e */
[----:B------:R1:W-:Y:S05]  /*1de0*/  STG.E desc[UR24][R4.64], R7 ;  /* 0x0000000704007986 */ /* 0x0003ea000c101918 */
[----:B------:R-:W-:Y:S05]  /*1df0*/  @P1 BRA `(.L_x_14) ;  /* 0xfffffff400cc1947 */ /* 0x000fea000383ffff */
[----:B------:R-:W-:Y:S05]  /*1e00*/  EXIT ;  /* 0x000000000000794d */ /* 0x000fea0003800000 */
.L_x_15:
[----:B------:R-:W-:-:S00]  /*1e10*/  BRA `(.L_x_15) ;  /* 0xfffffffc00fc7947 */ /* 0x000fc0000383ffff */
[----:B------:R-:W-:-:S00]  /*1e20*/  NOP ;  /* 0x0000000000007918 */ /* 0x000fc00000000000 */
        /* <DEDUP_REMOVED lines=13> */
.L_x_16:


//--------------------- .nv.shared.reserved.0     --------------------------
	.section	.nv.shared.reserved.0,"aw",@nobits
	.weak		__nv_reservedSMEM_offset_0_alias
	.size		__nv_reservedSMEM_offset_0_alias, 0, 64
	.other		__nv_reservedSMEM_offset_0_alias,@"STO_CUDA_RESERVED_SHARED STV_DEFAULT"
__nv_reservedSMEM_offset_0_alias:
	.zero		0
	.zero		64


//--------------------- .nv.constant0._Z10rnn_kernelPfS_S_S_iii --------------------------
	.section	.nv.constant0._Z10rnn_kernelPfS_S_S_iii,"a",@progbits
	.sectionflags	@""
	.align	4
.nv.constant0._Z10rnn_kernelPfS_S_S_iii:
	.zero		940


//--------------------- SYMBOLS --------------------------

	.type		.nv.reservedSmem.offset0,@object
	.size		.nv.reservedSmem.offset0,0x4
